	.target	sm_100a

	.elftype	@"ET_EXEC"


//--------------------- .note.nv.tkinfo           --------------------------
	.section	.note.nv.tkinfo,"",@"SHT_NOTE"
	.sectionflags	@"SHF_NOTE_NV_TKINFO"
	.tkinfo
        /*0018*/ 	.word	0x00000002
        /*0030*/ 	.string	""
        /*0030*/ 	.string	"ptxas"
        /*0030*/ 	.string	"Cuda compilation tools, release 13.0, V13.0.88"
        /*0030*/ 	.string	"Build cuda_13.0.r13.0/compiler.36424714_0"
        /*0030*/ 	.string	"-arch sm_100a -m 64 "



//--------------------- .note.nv.cuinfo           --------------------------
	.section	.note.nv.cuinfo,"",@"SHT_NOTE"
	.sectionflags	@"SHF_NOTE_NV_CUINFO"
        /*0018*/ 	.short	0x0002
        /*001a*/ 	.short	0x0064
        /*001c*/ 	.short	0x0082
	.zero		2


//--------------------- .nv.info                  --------------------------
	.section	.nv.info,"",@"SHT_CUDA_INFO"
	.align	4


	//----- nvinfo : EIATTR_REGCOUNT
	.align		4
        /*0000*/ 	.byte	0x04, 0x2f
        /*0002*/ 	.short	(.L_19 - .L_18)
	.align		4
.L_18:
        /*0004*/ 	.word	index@(_ZN7cutlass13device_kernelINS_4gemm6kernel13GemmUniversalIN4cute5tupleIJiiiiEEENS1_10collective13CollectiveMmaINS1_35MainloopSm100TmaUmmaWarpSpecializedILi3ELi2ELi4ENS5_IJNS4_1CILi1EEENSA_ILi2EEESB_EEEEENS5_IJNSA_ILi128EEESF_NSA_ILi64EEEEEENS_10bfloat16_tENS5_IJlSB_lEEESI_SJ_NS4_8TiledMMAINS4_8MMA_AtomIJNS4_20SM100_MMA_F16BF16_SSISI_SI_fLi128ELi128ELNS4_4UMMA5MajorE0ELSO_0ELNSN_7ScaleInE0ELSP_0EEEEEENS4_6LayoutINS5_IJSB_SB_SB_EEENS5_IJNSA_ILi0EEESU_SU_EEEEENS5_IJNS4_10UnderscoreESX_SX_EEEEENS4_23SM90_TMA_LOAD_MULTICASTENS4_14ComposedLayoutINS4_7SwizzleILi3ELi4ELi3EEENS4_18smem_ptr_flag_bitsILi16EEENSS_INS5_IJNSA_ILi8EEESG_EEENS5_IJSG_SB_EEEEEEEvNS4_8identityENS4_13SM90_TMA_LOADES1A_vS1B_EENS_8epilogue10collective18CollectiveEpilogueINS1E_23Sm100TmaWarpSpecializedILi4ELi2ELi32ELb1ELb0EEEJSH_NS5_IJNSS_ISF_SB_EENSS_INSA_ILi32EEESB_EEEEESI_SJ_SI_SJ_NS1E_6fusion15FusionCallbacksIS1I_NS1N_17LinearCombinationISI_fSI_fLNS_15FloatRoundStyleE2EEESH_S1M_JEEENS4_5SM1004TMEM4LOAD26SM100_TMEM_LOAD_32dp32b32xES1C_NS11_INS12_ILi2ELi4ELi3EEES15_NSS_INS5_IJS16_S1K_EEENS5_IJS1K_SB_EEEEEEENS4_39AutoVectorizingCopyWithAssumedAlignmentILi128EEENS4_14SM90_TMA_STOREES21_S23_S23_EEEvvEEEEvNT_6ParamsE)
        /*0008*/ 	.word	0x00000076


	//----- nvinfo : EIATTR_FRAME_SIZE
	.align		4
.L_19:
        /*000c*/ 	.byte	0x04, 0x11
        /*000e*/ 	.short	(.L_21 - .L_20)
	.align		4
.L_20:
        /*0010*/ 	.word	index@($__internal_2_$__cuda_sm10x_tcgen05_guardrail_trap_unallocated_columns_being_dealloced)
        /*0014*/ 	.word	0x00000000


	//----- nvinfo : EIATTR_FRAME_SIZE
	.align		4
.L_21:
        /*0018*/ 	.byte	0x04, 0x11
        /*001a*/ 	.short	(.L_23 - .L_22)
	.align		4
.L_22:
        /*001c*/ 	.word	index@($__internal_1_$__cuda_sm10x_tcgen05_guardrail_trap_phase_invalid_during_alloc)
        /*0020*/ 	.word	0x00000000


	//----- nvinfo : EIATTR_FRAME_SIZE
	.align		4
.L_23:
        /*0024*/ 	.byte	0x04, 0x11
        /*0026*/ 	.short	(.L_25 - .L_24)
	.align		4
.L_24:
        /*0028*/ 	.word	index@($__internal_0_$__cuda_sm10x_tcgen05_guardrail_trap_col_being_dealloced_not_returned_by_alloc)
        /*002c*/ 	.word	0x00000000


	//----- nvinfo : EIATTR_FRAME_SIZE
	.align		4
.L_25:
        /*0030*/ 	.byte	0x04, 0x11
        /*0032*/ 	.short	(.L_27 - .L_26)
	.align		4
.L_26:
        /*0034*/ 	.word	index@(_ZN7cutlass13device_kernelINS_4gemm6kernel13GemmUniversalIN4cute5tupleIJiiiiEEENS1_10collective13CollectiveMmaINS1_35MainloopSm100TmaUmmaWarpSpecializedILi3ELi2ELi4ENS5_IJNS4_1CILi1EEENSA_ILi2EEESB_EEEEENS5_IJNSA_ILi128EEESF_NSA_ILi64EEEEEENS_10bfloat16_tENS5_IJlSB_lEEESI_SJ_NS4_8TiledMMAINS4_8MMA_AtomIJNS4_20SM100_MMA_F16BF16_SSISI_SI_fLi128ELi128ELNS4_4UMMA5MajorE0ELSO_0ELNSN_7ScaleInE0ELSP_0EEEEEENS4_6LayoutINS5_IJSB_SB_SB_EEENS5_IJNSA_ILi0EEESU_SU_EEEEENS5_IJNS4_10UnderscoreESX_SX_EEEEENS4_23SM90_TMA_LOAD_MULTICASTENS4_14ComposedLayoutINS4_7SwizzleILi3ELi4ELi3EEENS4_18smem_ptr_flag_bitsILi16EEENSS_INS5_IJNSA_ILi8EEESG_EEENS5_IJSG_SB_EEEEEEEvNS4_8identityENS4_13SM90_TMA_LOADES1A_vS1B_EENS_8epilogue10collective18CollectiveEpilogueINS1E_23Sm100TmaWarpSpecializedILi4ELi2ELi32ELb1ELb0EEEJSH_NS5_IJNSS_ISF_SB_EENSS_INSA_ILi32EEESB_EEEEESI_SJ_SI_SJ_NS1E_6fusion15FusionCallbacksIS1I_NS1N_17LinearCombinationISI_fSI_fLNS_15FloatRoundStyleE2EEESH_S1M_JEEENS4_5SM1004TMEM4LOAD26SM100_TMEM_LOAD_32dp32b32xES1C_NS11_INS12_ILi2ELi4ELi3EEES15_NSS_INS5_IJS16_S1K_EEENS5_IJS1K_SB_EEEEEEENS4_39AutoVectorizingCopyWithAssumedAlignmentILi128EEENS4_14SM90_TMA_STOREES21_S23_S23_EEEvvEEEEvNT_6ParamsE)
        /*0038*/ 	.word	0x00000000


	//----- nvinfo : EIATTR_MIN_STACK_SIZE
	.align		4
.L_27:
        /*003c*/ 	.byte	0x04, 0x12
        /*003e*/ 	.short	(.L_29 - .L_28)
	.align		4
.L_28:
        /*0040*/ 	.word	index@(_ZN7cutlass13device_kernelINS_4gemm6kernel13GemmUniversalIN4cute5tupleIJiiiiEEENS1_10collective13CollectiveMmaINS1_35MainloopSm100TmaUmmaWarpSpecializedILi3ELi2ELi4ENS5_IJNS4_1CILi1EEENSA_ILi2EEESB_EEEEENS5_IJNSA_ILi128EEESF_NSA_ILi64EEEEEENS_10bfloat16_tENS5_IJlSB_lEEESI_SJ_NS4_8TiledMMAINS4_8MMA_AtomIJNS4_20SM100_MMA_F16BF16_SSISI_SI_fLi128ELi128ELNS4_4UMMA5MajorE0ELSO_0ELNSN_7ScaleInE0ELSP_0EEEEEENS4_6LayoutINS5_IJSB_SB_SB_EEENS5_IJNSA_ILi0EEESU_SU_EEEEENS5_IJNS4_10UnderscoreESX_SX_EEEEENS4_23SM90_TMA_LOAD_MULTICASTENS4_14ComposedLayoutINS4_7SwizzleILi3ELi4ELi3EEENS4_18smem_ptr_flag_bitsILi16EEENSS_INS5_IJNSA_ILi8EEESG_EEENS5_IJSG_SB_EEEEEEEvNS4_8identityENS4_13SM90_TMA_LOADES1A_vS1B_EENS_8epilogue10collective18CollectiveEpilogueINS1E_23Sm100TmaWarpSpecializedILi4ELi2ELi32ELb1ELb0EEEJSH_NS5_IJNSS_ISF_SB_EENSS_INSA_ILi32EEESB_EEEEESI_SJ_SI_SJ_NS1E_6fusion15FusionCallbacksIS1I_NS1N_17LinearCombinationISI_fSI_fLNS_15FloatRoundStyleE2EEESH_S1M_JEEENS4_5SM1004TMEM4LOAD26SM100_TMEM_LOAD_32dp32b32xES1C_NS11_INS12_ILi2ELi4ELi3EEES15_NSS_INS5_IJS16_S1K_EEENS5_IJS1K_SB_EEEEEEENS4_39AutoVectorizingCopyWithAssumedAlignmentILi128EEENS4_14SM90_TMA_STOREES21_S23_S23_EEEvvEEEEvNT_6ParamsE)
        /*0044*/ 	.word	0x00000000
.L_29:


//--------------------- .nv.compat                --------------------------
	.section	.nv.compat,"",@"SHT_CUDA_COMPAT_INFO"
	.align	4
        /*0000*/ 	.byte	0x02, 0x09, 0x01, 0x00, 0x02, 0x02, 0x02, 0x00, 0x02, 0x05, 0x05, 0x00, 0x03, 0x07, 0x01, 0x01
        /*0010*/ 	.byte	0x02, 0x03, 0x01, 0x00, 0x02, 0x06, 0x01, 0x00, 0x04, 0x0b, 0x08, 0x00, 0x09, 0x00, 0x00, 0x00
        /*0020*/ 	.byte	0x00, 0x00, 0x00, 0x00


//--------------------- .nv.info._ZN7cutlass13device_kernelINS_4gemm6kernel13GemmUniversalIN4cute5tupleIJiiiiEEENS1_10collective13CollectiveMmaINS1_35MainloopSm100TmaUmmaWarpSpecializedILi3ELi2ELi4ENS5_IJNS4_1CILi1EEENSA_ILi2EEESB_EEEEENS5_IJNSA_ILi128EEESF_NSA_ILi64EEEEEENS_10bfloat16_tENS5_IJlSB_lEEESI_SJ_NS4_8TiledMMAINS4_8MMA_AtomIJNS4_20SM100_MMA_F16BF16_SSISI_SI_fLi128ELi128ELNS4_4UMMA5MajorE0ELSO_0ELNSN_7ScaleInE0ELSP_0EEEEEENS4_6LayoutINS5_IJSB_SB_SB_EEENS5_IJNSA_ILi0EEESU_SU_EEEEENS5_IJNS4_10UnderscoreESX_SX_EEEEENS4_23SM90_TMA_LOAD_MULTICASTENS4_14ComposedLayoutINS4_7SwizzleILi3ELi4ELi3EEENS4_18smem_ptr_flag_bitsILi16EEENSS_INS5_IJNSA_ILi8EEESG_EEENS5_IJSG_SB_EEEEEEEvNS4_8identityENS4_13SM90_TMA_LOADES1A_vS1B_EENS_8epilogue10collective18CollectiveEpilogueINS1E_23Sm100TmaWarpSpecializedILi4ELi2ELi32ELb1ELb0EEEJSH_NS5_IJNSS_ISF_SB_EENSS_INSA_ILi32EEESB_EEEEESI_SJ_SI_SJ_NS1E_6fusion15FusionCallbacksIS1I_NS1N_17LinearCombinationISI_fSI_fLNS_15FloatRoundStyleE2EEESH_S1M_JEEENS4_5SM1004TMEM4LOAD26SM100_TMEM_LOAD_32dp32b32xES1C_NS11_INS12_ILi2ELi4ELi3EEES15_NSS_INS5_IJS16_S1K_EEENS5_IJS1K_SB_EEEEEEENS4_39AutoVectorizingCopyWithAssumedAlignmentILi128EEENS4_14SM90_TMA_STOREES21_S23_S23_EEEvvEEEEvNT_6ParamsE --------------------------
	.section	.nv.info._ZN7cutlass13device_kernelINS_4gemm6kernel13GemmUniversalIN4cute5tupleIJiiiiEEENS1_10collective13CollectiveMmaINS1_35MainloopSm100TmaUmmaWarpSpecializedILi3ELi2ELi4ENS5_IJNS4_1CILi1EEENSA_ILi2EEESB_EEEEENS5_IJNSA_ILi128EEESF_NSA_ILi64EEEEEENS_10bfloat16_tENS5_IJlSB_lEEESI_SJ_NS4_8TiledMMAINS4_8MMA_AtomIJNS4_20SM100_MMA_F16BF16_SSISI_SI_fLi128ELi128ELNS4_4UMMA5MajorE0ELSO_0ELNSN_7ScaleInE0ELSP_0EEEEEENS4_6LayoutINS5_IJSB_SB_SB_EEENS5_IJNSA_ILi0EEESU_SU_EEEEENS5_IJNS4_10UnderscoreESX_SX_EEEEENS4_23SM90_TMA_LOAD_MULTICASTENS4_14ComposedLayoutINS4_7SwizzleILi3ELi4ELi3EEENS4_18smem_ptr_flag_bitsILi16EEENSS_INS5_IJNSA_ILi8EEESG_EEENS5_IJSG_SB_EEEEEEEvNS4_8identityENS4_13SM90_TMA_LOADES1A_vS1B_EENS_8epilogue10collective18CollectiveEpilogueINS1E_23Sm100TmaWarpSpecializedILi4ELi2ELi32ELb1ELb0EEEJSH_NS5_IJNSS_ISF_SB_EENSS_INSA_ILi32EEESB_EEEEESI_SJ_SI_SJ_NS1E_6fusion15FusionCallbacksIS1I_NS1N_17LinearCombinationISI_fSI_fLNS_15FloatRoundStyleE2EEESH_S1M_JEEENS4_5SM1004TMEM4LOAD26SM100_TMEM_LOAD_32dp32b32xES1C_NS11_INS12_ILi2ELi4ELi3EEES15_NSS_INS5_IJS16_S1K_EEENS5_IJS1K_SB_EEEEEEENS4_39AutoVectorizingCopyWithAssumedAlignmentILi128EEENS4_14SM90_TMA_STOREES21_S23_S23_EEEvvEEEEvNT_6ParamsE,"",@"SHT_CUDA_INFO"
	.sectionflags	@""
	.align	4


	//----- nvinfo : EIATTR_CUDA_API_VERSION
	.align		4
        /*0000*/ 	.byte	0x04, 0x37
        /*0002*/ 	.short	(.L_31 - .L_30)
.L_30:
        /*0004*/ 	.word	0x00000082


	//----- nvinfo : EIATTR_KPARAM_INFO
	.align		4
.L_31:
        /*0008*/ 	.byte	0x04, 0x17
        /*000a*/ 	.short	(.L_33 - .L_32)
.L_32:
        /*000c*/ 	.word	0x00000000
        /*0010*/ 	.short	0x0000
        /*0012*/ 	.short	0x0000
        /*0014*/ 	.byte	0x00, 0xf0, 0x01, 0x20


	//----- nvinfo : EIATTR_AT_ENTRY_FRAGMENTS
	.align		4
.L_33:
        /*0018*/ 	.byte	0x04, 0x4f
        /*001a*/ 	.short	(.L_35 - .L_34)


	//   ....[0]....
.L_34:
        /*001c*/ 	.word	0x00000006


	//----- nvinfo : EIATTR_RESERVED_SMEM_USED
	.align		4
.L_35:
        /*0020*/ 	.byte	0x01, 0x41
	.zero		2


	//----- nvinfo : EIATTR_SPARSE_MMA_MASK
	.align		4
        /*0024*/ 	.byte	0x03, 0x50
        /*0026*/ 	.short	0x0000


	//----- nvinfo : EIATTR_TCGEN05_1CTA_USED
	.align		4
        /*0028*/ 	.byte	0x01, 0x51
	.zero		2


	//----- nvinfo : EIATTR_MAXREG_COUNT
	.align		4
        /*002c*/ 	.byte	0x03, 0x1b
        /*002e*/ 	.short	0x00ff


	//----- nvinfo : EIATTR_NUM_BARRIERS
	.align		4
        /*0030*/ 	.byte	0x02, 0x4c
        /*0032*/ 	.byte	0x07
	.zero		1


	//----- nvinfo : EIATTR_EXTERNS
	.align		4
        /*0034*/ 	.byte	0x04, 0x0f
        /*0036*/ 	.short	(.L_37 - .L_36)


	//   ....[0]....
	.align		4
.L_36:
        /*0038*/ 	.word	index@(__assertfail)


	//----- nvinfo : EIATTR_MERCURY_ISA_VERSION
	.align		4
.L_37:
        /*003c*/ 	.byte	0x03, 0x5f
        /*003e*/ 	.short	0x0101


	//----- nvinfo : EIATTR_INT_WARP_WIDE_INSTR_OFFSETS
	.align		4
        /*0040*/ 	.byte	0x04, 0x31
        /*0042*/ 	.short	(.L_39 - .L_38)


	//   ....[0]....
.L_38:
        /*0044*/ 	.word	0x00003bc0


	//   ....[1]....
        /*0048*/ 	.word	0x00003be0


	//   ....[2]....
        /*004c*/ 	.word	0x00003c10


	//   ....[3]....
        /*0050*/ 	.word	0x00004750


	//   ....[4]....
        /*0054*/ 	.word	0x000047c0


	//   ....[5]....
        /*0058*/ 	.word	0x000048a0


	//   ....[6]....
        /*005c*/ 	.word	0x00004920


	//   ....[7]....
        /*0060*/ 	.word	0x00004a20


	//   ....[8]....
        /*0064*/ 	.word	0x00004aa0


	//   ....[9]....
        /*0068*/ 	.word	0x00004b90


	//   ....[10]....
        /*006c*/ 	.word	0x00004c40


	//----- nvinfo : EIATTR_COOP_GROUP_MASK_REGIDS
	.align		4
.L_39:
        /*0070*/ 	.byte	0x04, 0x29
        /*0072*/ 	.short	(.L_41 - .L_40)


	//   ....[0]....
.L_40:
        /*0074*/ 	.word	0xffffffff


	//   ....[1]....
        /*0078*/ 	.word	0xffffffff


	//   ....[2]....
        /*007c*/ 	.word	0xffffffff


	//   ....[3]....
        /*0080*/ 	.word	0xffffffff


	//   ....[4]....
        /*0084*/ 	.word	0xffffffff


	//   ....[5]....
        /*0088*/ 	.word	0xffffffff


	//   ....[6]....
        /*008c*/ 	.word	0xffffffff


	//   ....[7]....
        /*0090*/ 	.word	0xffffffff


	//   ....[8]....
        /*0094*/ 	.word	0xffffffff


	//   ....[9]....
        /*0098*/ 	.word	0xffffffff


	//   ....[10]....
        /*009c*/ 	.word	0xffffffff


	//   ....[11]....
        /*00a0*/ 	.word	0xffffffff


	//   ....[12]....
        /*00a4*/ 	.word	0xffffffff


	//   ....[13]....
        /*00a8*/ 	.word	0xffffffff


	//----- nvinfo : EIATTR_COOP_GROUP_INSTR_OFFSETS
	.align		4
.L_41:
        /*00ac*/ 	.byte	0x04, 0x28
        /*00ae*/ 	.short	(.L_43 - .L_42)


	//   ....[0]....
.L_42:
        /*00b0*/ 	.word	0x00000080


	//   ....[1]....
        /*00b4*/ 	.word	0x000004f0


	//   ....[2]....
        /*00b8*/ 	.word	0x00000680


	//   ....[3]....
        /*00bc*/ 	.word	0x00000820


	//   ....[4]....
        /*00c0*/ 	.word	0x00000920


	//   ....[5]....
        /*00c4*/ 	.word	0x00000a90


	//   ....[6]....
        /*00c8*/ 	.word	0x00000c30


	//   ....[7]....
        /*00cc*/ 	.word	0x00000de0


	//   ....[8]....
        /*00d0*/ 	.word	0x00001ff0


	//   ....[9]....
        /*00d4*/ 	.word	0x00002e10


	//   ....[10]....
        /*00d8*/ 	.word	0x00003020


	//   ....[11]....
        /*00dc*/ 	.word	0x00003050


	//   ....[12]....
        /*00e0*/ 	.word	0x00003aa0


	//   ....[13]....
        /*00e4*/ 	.word	0x00003cd0


	//----- nvinfo : EIATTR_VRC_CTA_INIT_COUNT
	.align		4
.L_43:
        /*00e8*/ 	.byte	0x02, 0x4a
        /*00ea*/ 	.byte	0x80
	.zero		1


	//----- nvinfo : EIATTR_SYSCALL_OFFSETS
	.align		4
        /*00ec*/ 	.byte	0x04, 0x46
        /*00ee*/ 	.short	(.L_45 - .L_44)


	//   ....[0]....
.L_44:
        /*00f0*/ 	.word	0x00005890


	//   ....[1]....
        /*00f4*/ 	.word	0x00005980


	//   ....[2]....
        /*00f8*/ 	.word	0x00006150


	//   ....[3]....
        /*00fc*/ 	.word	0x00006dd0


	//   ....[4]....
        /*0100*/ 	.word	0x00007a30


	//   ....[5]....
        /*0104*/ 	.word	0x00008690


	//----- nvinfo : EIATTR_MBARRIER_INSTR_OFFSETS
	.align		4
.L_45:
        /*0108*/ 	.byte	0x04, 0x39
        /*010a*/ 	.short	(.L_47 - .L_46)


	//   ....[0]....
.L_46:
        /*010c*/ 	.word	0x00000610
        /*0110*/ 	.word	0x000000ff
        /*0114*/ 	.word	0x00000000
        /*0118*/ 	.short	0x0100
        /*011a*/ 	.byte	0x04
	.zero		1


	//   ....[1]....
        /*011c*/ 	.word	0x00000620
        /*0120*/ 	.word	0x000000ff
        /*0124*/ 	.word	0x00000018
        /*0128*/ 	.short	0x0100
        /*012a*/ 	.byte	0x04
	.zero		1


	//   ....[2]....
        /*012c*/ 	.word	0x00000630
        /*0130*/ 	.word	0x000000ff
        /*0134*/ 	.word	0x00000008
        /*0138*/ 	.short	0x0100
        /*013a*/ 	.byte	0x04
	.zero		1


	//   ....[3]....
        /*013c*/ 	.word	0x00000640
        /*0140*/ 	.word	0x000000ff
        /*0144*/ 	.word	0x00000020
        /*0148*/ 	.short	0x0100
        /*014a*/ 	.byte	0x04
	.zero		1


	//   ....[4]....
        /*014c*/ 	.word	0x00000650
        /*0150*/ 	.word	0x000000ff
        /*0154*/ 	.word	0x00000010
        /*0158*/ 	.short	0x0100
        /*015a*/ 	.byte	0x04
	.zero		1


	//   ....[5]....
        /*015c*/ 	.word	0x00000660
        /*0160*/ 	.word	0x000000ff
        /*0164*/ 	.word	0x00000028
        /*0168*/ 	.short	0x0100
        /*016a*/ 	.byte	0x04
	.zero		1


	//   ....[6]....
        /*016c*/ 	.word	0x00000790
        /*0170*/ 	.word	0x000000ff
        /*0174*/ 	.word	0x00000030
        /*0178*/ 	.short	0x0100
        /*017a*/ 	.byte	0x04
	.zero		1


	//   ....[7]....
        /*017c*/ 	.word	0x000007a0
        /*0180*/ 	.word	0x000000ff
        /*0184*/ 	.word	0x00000050
        /*0188*/ 	.short	0x0100
        /*018a*/ 	.byte	0x04
	.zero		1


	//   ....[8]....
        /*018c*/ 	.word	0x000007b0
        /*0190*/ 	.word	0x000000ff
        /*0194*/ 	.word	0x00000038
        /*0198*/ 	.short	0x0100
        /*019a*/ 	.byte	0x04
	.zero		1


	//   ....[9]....
        /*019c*/ 	.word	0x000007c0
        /*01a0*/ 	.word	0x000000ff
        /*01a4*/ 	.word	0x00000058
        /*01a8*/ 	.short	0x0100
        /*01aa*/ 	.byte	0x04
	.zero		1


	//   ....[10]....
        /*01ac*/ 	.word	0x000007d0
        /*01b0*/ 	.word	0x000000ff
        /*01b4*/ 	.word	0x00000040
        /*01b8*/ 	.short	0x0100
        /*01ba*/ 	.byte	0x04
	.zero		1


	//   ....[11]....
        /*01bc*/ 	.word	0x000007e0
        /*01c0*/ 	.word	0x000000ff
        /*01c4*/ 	.word	0x00000060
        /*01c8*/ 	.short	0x0100
        /*01ca*/ 	.byte	0x04
	.zero		1


	//   ....[12]....
        /*01cc*/ 	.word	0x000007f0
        /*01d0*/ 	.word	0x000000ff
        /*01d4*/ 	.word	0x00000048
        /*01d8*/ 	.short	0x0100
        /*01da*/ 	.byte	0x04
	.zero		1


	//   ....[13]....
        /*01dc*/ 	.word	0x00000800
        /*01e0*/ 	.word	0x000000ff
        /*01e4*/ 	.word	0x00000068
        /*01e8*/ 	.short	0x0100
        /*01ea*/ 	.byte	0x04
	.zero		1


	//   ....[14]....
        /*01ec*/ 	.word	0x000008f0
        /*01f0*/ 	.word	0x000000ff
        /*01f4*/ 	.word	0x00000070
        /*01f8*/ 	.short	0x0100
        /*01fa*/ 	.byte	0x06
	.zero		1


	//   ....[15]....
        /*01fc*/ 	.word	0x00000900
        /*0200*/ 	.word	0x000000ff
        /*0204*/ 	.word	0x00000078
        /*0208*/ 	.short	0x0100
        /*020a*/ 	.byte	0x06
	.zero		1


	//   ....[16]....
        /*020c*/ 	.word	0x00000a40
        /*0210*/ 	.word	0x000000ff
        /*0214*/ 	.word	0x00000080
        /*0218*/ 	.short	0x0100
        /*021a*/ 	.byte	0x06
	.zero		1


	//   ....[17]....
        /*021c*/ 	.word	0x00000a50
        /*0220*/ 	.word	0x000000ff
        /*0224*/ 	.word	0x00000090
        /*0228*/ 	.short	0x0100
        /*022a*/ 	.byte	0x06
	.zero		1


	//   ....[18]....
        /*022c*/ 	.word	0x00000a60
        /*0230*/ 	.word	0x000000ff
        /*0234*/ 	.word	0x00000088
        /*0238*/ 	.short	0x0100
        /*023a*/ 	.byte	0x06
	.zero		1


	//   ....[19]....
        /*023c*/ 	.word	0x00000a70
        /*0240*/ 	.word	0x000000ff
        /*0244*/ 	.word	0x00000098
        /*0248*/ 	.short	0x0100
        /*024a*/ 	.byte	0x06
	.zero		1


	//   ....[20]....
        /*024c*/ 	.word	0x00000ba0
        /*0250*/ 	.word	0x000000ff
        /*0254*/ 	.word	0x000000a0
        /*0258*/ 	.short	0x0100
        /*025a*/ 	.byte	0x04
	.zero		1


	//   ....[21]....
        /*025c*/ 	.word	0x00000bb0
        /*0260*/ 	.word	0x000000ff
        /*0264*/ 	.word	0x000000c0
        /*0268*/ 	.short	0x0100
        /*026a*/ 	.byte	0x04
	.zero		1


	//   ....[22]....
        /*026c*/ 	.word	0x00000bc0
        /*0270*/ 	.word	0x000000ff
        /*0274*/ 	.word	0x000000a8
        /*0278*/ 	.short	0x0100
        /*027a*/ 	.byte	0x04
	.zero		1


	//   ....[23]....
        /*027c*/ 	.word	0x00000bd0
        /*0280*/ 	.word	0x000000ff
        /*0284*/ 	.word	0x000000c8
        /*0288*/ 	.short	0x0100
        /*028a*/ 	.byte	0x04
	.zero		1


	//   ....[24]....
        /*028c*/ 	.word	0x00000be0
        /*0290*/ 	.word	0x000000ff
        /*0294*/ 	.word	0x000000b0
        /*0298*/ 	.short	0x0100
        /*029a*/ 	.byte	0x04
	.zero		1


	//   ....[25]....
        /*029c*/ 	.word	0x00000bf0
        /*02a0*/ 	.word	0x000000ff
        /*02a4*/ 	.word	0x000000d0
        /*02a8*/ 	.short	0x0100
        /*02aa*/ 	.byte	0x04
	.zero		1


	//   ....[26]....
        /*02ac*/ 	.word	0x00000c00
        /*02b0*/ 	.word	0x000000ff
        /*02b4*/ 	.word	0x000000b8
        /*02b8*/ 	.short	0x0100
        /*02ba*/ 	.byte	0x04
	.zero		1


	//   ....[27]....
        /*02bc*/ 	.word	0x00000c10
        /*02c0*/ 	.word	0x000000ff
        /*02c4*/ 	.word	0x000000d8
        /*02c8*/ 	.short	0x0100
        /*02ca*/ 	.byte	0x04
	.zero		1


	//   ....[28]....
        /*02cc*/ 	.word	0x00000d00
        /*02d0*/ 	.word	0x000000ff
        /*02d4*/ 	.word	0x000000e0
        /*02d8*/ 	.short	0x0100
        /*02da*/ 	.byte	0x04
	.zero		1


	//   ....[29]....
        /*02dc*/ 	.word	0x00000d10
        /*02e0*/ 	.word	0x000000ff
        /*02e4*/ 	.word	0x000000f0
        /*02e8*/ 	.short	0x0100
        /*02ea*/ 	.byte	0x04
	.zero		1


	//   ....[30]....
        /*02ec*/ 	.word	0x00000d20
        /*02f0*/ 	.word	0x000000ff
        /*02f4*/ 	.word	0x000000e8
        /*02f8*/ 	.short	0x0100
        /*02fa*/ 	.byte	0x04
	.zero		1


	//   ....[31]....
        /*02fc*/ 	.word	0x00000d30
        /*0300*/ 	.word	0x000000ff
        /*0304*/ 	.word	0x000000f8
        /*0308*/ 	.short	0x0100
        /*030a*/ 	.byte	0x04
	.zero		1


	//   ....[32]....
        /*030c*/ 	.word	0x00001870
        /*0310*/ 	.word	0x00000003
        /*0314*/ 	.word	0x000000f0
        /*0318*/ 	.short	0x010a
        /*031a*/ 	.byte	0xff
	.zero		1


	//   ....[33]....
        /*031c*/ 	.word	0x000018a0
        /*0320*/ 	.word	0x00000003
        /*0324*/ 	.word	0x000000e0
        /*0328*/ 	.short	0x0101
        /*032a*/ 	.byte	0xff
	.zero		1


	//   ....[34]....
        /*032c*/ 	.word	0x00001970
        /*0330*/ 	.word	0x000000ff
        /*0334*/ 	.word	0x00000018
        /*0338*/ 	.short	0x010a
        /*033a*/ 	.byte	0x04
	.zero		1


	//   ....[35]....
        /*033c*/ 	.word	0x000019f0
        /*0340*/ 	.word	0x000000ff
        /*0344*/ 	.word	0x00000018
        /*0348*/ 	.short	0x010a
        /*034a*/ 	.byte	0x21
	.zero		1


	//   ....[36]....
        /*034c*/ 	.word	0x00001b90
        /*0350*/ 	.word	0x000000ff
        /*0354*/ 	.word	0x00000018
        /*0358*/ 	.short	0x010a
        /*035a*/ 	.byte	0x08
	.zero		1


	//   ....[37]....
        /*035c*/ 	.word	0x00001ca0
        /*0360*/ 	.word	0x000000ff
        /*0364*/ 	.word	0x00000078
        /*0368*/ 	.short	0x0101
        /*036a*/ 	.byte	0x06
	.zero		1


	//   ....[38]....
        /*036c*/ 	.word	0x00001cc0
        /*0370*/ 	.word	0x000000ff
        /*0374*/ 	.word	0x00000018
        /*0378*/ 	.short	0x010a
        /*037a*/ 	.byte	0x04
	.zero		1


	//   ....[39]....
        /*037c*/ 	.word	0x00001d40
        /*0380*/ 	.word	0x000000ff
        /*0384*/ 	.word	0x00000018
        /*0388*/ 	.short	0x010a
        /*038a*/ 	.byte	0x11
	.zero		1


	//   ....[40]....
        /*038c*/ 	.word	0x00001ee0
        /*0390*/ 	.word	0x000000ff
        /*0394*/ 	.word	0x00000018
        /*0398*/ 	.short	0x010a
        /*039a*/ 	.byte	0x07
	.zero		1


	//   ....[41]....
        /*039c*/ 	.word	0x00002020
        /*03a0*/ 	.word	0x00000003
        /*03a4*/ 	.word	0x00000080
        /*03a8*/ 	.short	0x010a
        /*03aa*/ 	.byte	0xff
	.zero		1


	//   ....[42]....
        /*03ac*/ 	.word	0x00002170
        /*03b0*/ 	.word	0x00000000
        /*03b4*/ 	.word	0x00000000
        /*03b8*/ 	.short	0x0101
        /*03ba*/ 	.byte	0xff
	.zero		1


	//   ....[43]....
        /*03bc*/ 	.word	0x00002720
        /*03c0*/ 	.word	0x000000ff
        /*03c4*/ 	.word	0x00000000
        /*03c8*/ 	.short	0x010a
        /*03ca*/ 	.byte	0x04
	.zero		1


	//   ....[44]....
        /*03cc*/ 	.word	0x000027b0
        /*03d0*/ 	.word	0x000000ff
        /*03d4*/ 	.word	0x00000000
        /*03d8*/ 	.short	0x010a
        /*03da*/ 	.byte	0x05
	.zero		1


	//   ....[45]....
        /*03dc*/ 	.word	0x00002850
        /*03e0*/ 	.word	0x00000000
        /*03e4*/ 	.word	0x00000000
        /*03e8*/ 	.short	0x010a
        /*03ea*/ 	.byte	0xff
	.zero		1


	//   ....[46]....
        /*03ec*/ 	.word	0x00002970
        /*03f0*/ 	.word	0x00000002
        /*03f4*/ 	.word	0x000000e0
        /*03f8*/ 	.short	0x010a
        /*03fa*/ 	.byte	0xff
	.zero		1


	//   ....[47]....
        /*03fc*/ 	.word	0x000029d0
        /*0400*/ 	.word	0x00000004
        /*0404*/ 	.word	0x00000000
        /*0408*/ 	.short	0x0101
        /*040a*/ 	.byte	0xff
	.zero		1


	//   ....[48]....
        /*040c*/ 	.word	0x000029f0
        /*0410*/ 	.word	0x000000ff
        /*0414*/ 	.word	0x00000090
        /*0418*/ 	.short	0x010a
        /*041a*/ 	.byte	0x04
	.zero		1


	//   ....[49]....
        /*041c*/ 	.word	0x00002b10
        /*0420*/ 	.word	0x00000002
        /*0424*/ 	.word	0x00000080
        /*0428*/ 	.short	0x010a
        /*042a*/ 	.byte	0xff
	.zero		1


	//   ....[50]....
        /*042c*/ 	.word	0x00002c20
        /*0430*/ 	.word	0x00000002
        /*0434*/ 	.word	0x00000000
        /*0438*/ 	.short	0x0101
        /*043a*/ 	.byte	0xff
	.zero		1


	//   ....[51]....
        /*043c*/ 	.word	0x00002cb0
        /*0440*/ 	.word	0x000000ff
        /*0444*/ 	.word	0x00000090
        /*0448*/ 	.short	0x0106
        /*044a*/ 	.byte	0x04
	.zero		1


	//   ....[52]....
        /*044c*/ 	.word	0x00002cd0
        /*0450*/ 	.word	0x000000ff
        /*0454*/ 	.word	0x00000090
        /*0458*/ 	.short	0x010a
        /*045a*/ 	.byte	0x04
	.zero		1


	//   ....[53]....
        /*045c*/ 	.word	0x00002d60
        /*0460*/ 	.word	0x000000ff
        /*0464*/ 	.word	0x00000090
        /*0468*/ 	.short	0x0106
        /*046a*/ 	.byte	0x07
	.zero		1


	//   ....[54]....
        /*046c*/ 	.word	0x00002da0
        /*0470*/ 	.word	0x00000000
        /*0474*/ 	.word	0x00000090
        /*0478*/ 	.short	0x010a
        /*047a*/ 	.byte	0xff
	.zero		1


	//   ....[55]....
        /*047c*/ 	.word	0x000032f0
        /*0480*/ 	.word	0x00000000
        /*0484*/ 	.word	0x00000080
        /*0488*/ 	.short	0x010a
        /*048a*/ 	.byte	0xff
	.zero		1


	//   ....[56]....
        /*048c*/ 	.word	0x00003400
        /*0490*/ 	.word	0x00000003
        /*0494*/ 	.word	0x00000000
        /*0498*/ 	.short	0x0101
        /*049a*/ 	.byte	0xff
	.zero		1


	//   ....[57]....
        /*049c*/ 	.word	0x00003410
        /*04a0*/ 	.word	0x000000ff
        /*04a4*/ 	.word	0x00000000
        /*04a8*/ 	.short	0x010a
        /*04aa*/ 	.byte	0x04
	.zero		1


	//   ....[58]....
        /*04ac*/ 	.word	0x00003430
        /*04b0*/ 	.word	0x000000ff
        /*04b4*/ 	.word	0x000000c0
        /*04b8*/ 	.short	0x010a
        /*04ba*/ 	.byte	0x1e
	.zero		1


	//   ....[59]....
        /*04bc*/ 	.word	0x00003500
        /*04c0*/ 	.word	0x000000ff
        /*04c4*/ 	.word	0x00000000
        /*04c8*/ 	.short	0x010a
        /*04ca*/ 	.byte	0x05
	.zero		1


	//   ....[60]....
        /*04cc*/ 	.word	0x00003640
        /*04d0*/ 	.word	0x000000ff
        /*04d4*/ 	.word	0x00000000
        /*04d8*/ 	.short	0x010a
        /*04da*/ 	.byte	0x04
	.zero		1


	//   ....[61]....
        /*04dc*/ 	.word	0x000038d0
        /*04e0*/ 	.word	0x000000ff
        /*04e4*/ 	.word	0x00000000
        /*04e8*/ 	.short	0x010a
        /*04ea*/ 	.byte	0x04
	.zero		1


	//   ....[62]....
        /*04ec*/ 	.word	0x00003960
        /*04f0*/ 	.word	0x000000ff
        /*04f4*/ 	.word	0x00000000
        /*04f8*/ 	.short	0x010a
        /*04fa*/ 	.byte	0x05
	.zero		1


	//   ....[63]....
        /*04fc*/ 	.word	0x000039f0
        /*0500*/ 	.word	0x000000ff
        /*0504*/ 	.word	0x00000000
        /*0508*/ 	.short	0x010a
        /*050a*/ 	.byte	0x05
	.zero		1


	//   ....[64]....
        /*050c*/ 	.word	0x00003a80
        /*0510*/ 	.word	0x000000ff
        /*0514*/ 	.word	0x00000000
        /*0518*/ 	.short	0x010a
        /*051a*/ 	.byte	0x04
	.zero		1


	//   ....[65]....
        /*051c*/ 	.word	0x00003f50
        /*0520*/ 	.word	0x0000000c
        /*0524*/ 	.word	0x00000080
        /*0528*/ 	.short	0x010a
        /*052a*/ 	.byte	0xff
	.zero		1


	//   ....[66]....
        /*052c*/ 	.word	0x000040c0
        /*0530*/ 	.word	0x00000000
        /*0534*/ 	.word	0x00000000
        /*0538*/ 	.short	0x0101
        /*053a*/ 	.byte	0xff
	.zero		1


	//   ....[67]....
        /*053c*/ 	.word	0x00004550
        /*0540*/ 	.word	0x000000ff
        /*0544*/ 	.word	0x00000078
        /*0548*/ 	.short	0x010a
        /*054a*/ 	.byte	0x15
	.zero		1


	//   ....[68]....
        /*054c*/ 	.word	0x000046d0
        /*0550*/ 	.word	0x000000ff
        /*0554*/ 	.word	0x00000050
        /*0558*/ 	.short	0x010a
        /*055a*/ 	.byte	0x15
	.zero		1


	//   ....[69]....
        /*055c*/ 	.word	0x00004850
        /*0560*/ 	.word	0x000000ff
        /*0564*/ 	.word	0x00000030
        /*0568*/ 	.short	0x010b
        /*056a*/ 	.byte	0x15
	.zero		1


	//   ....[70]....
        /*056c*/ 	.word	0x00004860
        /*0570*/ 	.word	0x000000ff
        /*0574*/ 	.word	0x00000000
        /*0578*/ 	.short	0x0101
        /*057a*/ 	.byte	0x06
	.zero		1


	//   ....[71]....
        /*057c*/ 	.word	0x00004870
        /*0580*/ 	.word	0x000000ff
        /*0584*/ 	.word	0x00000058
        /*0588*/ 	.short	0x010a
        /*058a*/ 	.byte	0x15
	.zero		1


	//   ....[72]....
        /*058c*/ 	.word	0x000049d0
        /*0590*/ 	.word	0x000000ff
        /*0594*/ 	.word	0x00000038
        /*0598*/ 	.short	0x010b
        /*059a*/ 	.byte	0x15
	.zero		1


	//   ....[73]....
        /*059c*/ 	.word	0x000049e0
        /*05a0*/ 	.word	0x000000ff
        /*05a4*/ 	.word	0x00000000
        /*05a8*/ 	.short	0x0101
        /*05aa*/ 	.byte	0x06
	.zero		1


	//   ....[74]....
        /*05ac*/ 	.word	0x000049f0
        /*05b0*/ 	.word	0x000000ff
        /*05b4*/ 	.word	0x00000060
        /*05b8*/ 	.short	0x010a
        /*05ba*/ 	.byte	0x15
	.zero		1


	//   ....[75]....
        /*05bc*/ 	.word	0x00004b40
        /*05c0*/ 	.word	0x000000ff
        /*05c4*/ 	.word	0x00000040
        /*05c8*/ 	.short	0x010b
        /*05ca*/ 	.byte	0x15
	.zero		1


	//   ....[76]....
        /*05cc*/ 	.word	0x00004b50
        /*05d0*/ 	.word	0x000000ff
        /*05d4*/ 	.word	0x00000000
        /*05d8*/ 	.short	0x0101
        /*05da*/ 	.byte	0x06
	.zero		1


	//   ....[77]....
        /*05dc*/ 	.word	0x00004b60
        /*05e0*/ 	.word	0x000000ff
        /*05e4*/ 	.word	0x00000068
        /*05e8*/ 	.short	0x010a
        /*05ea*/ 	.byte	0x15
	.zero		1


	//   ....[78]....
        /*05ec*/ 	.word	0x00004d50
        /*05f0*/ 	.word	0x000000ff
        /*05f4*/ 	.word	0x00000048
        /*05f8*/ 	.short	0x010b
        /*05fa*/ 	.byte	0x15
	.zero		1


	//   ....[79]....
        /*05fc*/ 	.word	0x00004d60
        /*0600*/ 	.word	0x000000ff
        /*0604*/ 	.word	0x00000000
        /*0608*/ 	.short	0x0101
        /*060a*/ 	.byte	0x25
	.zero		1


	//   ....[80]....
        /*060c*/ 	.word	0x00004d90
        /*0610*/ 	.word	0x000000ff
        /*0614*/ 	.word	0x00000050
        /*0618*/ 	.short	0x010a
        /*061a*/ 	.byte	0x15
	.zero		1


	//   ....[81]....
        /*061c*/ 	.word	0x00004db0
        /*0620*/ 	.word	0x000000ff
        /*0624*/ 	.word	0x00000058
        /*0628*/ 	.short	0x010a
        /*062a*/ 	.byte	0x15
	.zero		1


	//   ....[82]....
        /*062c*/ 	.word	0x00004dd0
        /*0630*/ 	.word	0x000000ff
        /*0634*/ 	.word	0x00000060
        /*0638*/ 	.short	0x010a
        /*063a*/ 	.byte	0x15
	.zero		1


	//   ....[83]....
        /*063c*/ 	.word	0x00004e10
        /*0640*/ 	.word	0x00000000
        /*0644*/ 	.word	0x00000068
        /*0648*/ 	.short	0x010a
        /*064a*/ 	.byte	0xff
	.zero		1


	//   ....[84]....
        /*064c*/ 	.word	0x00005120
        /*0650*/ 	.word	0x00000003
        /*0654*/ 	.word	0x00000080
        /*0658*/ 	.short	0x010a
        /*065a*/ 	.byte	0xff
	.zero		1


	//   ....[85]....
        /*065c*/ 	.word	0x000052a0
        /*0660*/ 	.word	0x00000000
        /*0664*/ 	.word	0x00000000
        /*0668*/ 	.short	0x0101
        /*066a*/ 	.byte	0xff
	.zero		1


	//   ....[86]....
        /*066c*/ 	.word	0x00005e10
        /*0670*/ 	.word	0x000000ff
        /*0674*/ 	.word	0x00000030
        /*0678*/ 	.short	0x010a
        /*067a*/ 	.byte	0x2c
	.zero		1


	//   ....[87]....
        /*067c*/ 	.word	0x00005e50
        /*0680*/ 	.word	0x00000063
        /*0684*/ 	.word	0x000000a0
        /*0688*/ 	.short	0x010a
        /*068a*/ 	.byte	0xff
	.zero		1


	//   ....[88]....
        /*068c*/ 	.word	0x00005f40
        /*0690*/ 	.word	0x000000ff
        /*0694*/ 	.word	0x00000030
        /*0698*/ 	.short	0x010a
        /*069a*/ 	.byte	0x2c
	.zero		1


	//   ....[89]....
        /*069c*/ 	.word	0x00006030
        /*06a0*/ 	.word	0x00000063
        /*06a4*/ 	.word	0x000000a0
        /*06a8*/ 	.short	0x010a
        /*06aa*/ 	.byte	0xff
	.zero		1


	//   ....[90]....
        /*06ac*/ 	.word	0x00006b00
        /*06b0*/ 	.word	0x00000000
        /*06b4*/ 	.word	0x00000000
        /*06b8*/ 	.short	0x0101
        /*06ba*/ 	.byte	0xff
	.zero		1


	//   ....[91]....
        /*06bc*/ 	.word	0x00006b10
        /*06c0*/ 	.word	0x00000003
        /*06c4*/ 	.word	0x00000030
        /*06c8*/ 	.short	0x010a
        /*06ca*/ 	.byte	0xff
	.zero		1


	//   ....[92]....
        /*06cc*/ 	.word	0x00006bf0
        /*06d0*/ 	.word	0x00000003
        /*06d4*/ 	.word	0x00000030
        /*06d8*/ 	.short	0x010a
        /*06da*/ 	.byte	0xff
	.zero		1


	//   ....[93]....
        /*06dc*/ 	.word	0x00007760
        /*06e0*/ 	.word	0x0000003d
        /*06e4*/ 	.word	0x00000000
        /*06e8*/ 	.short	0x0101
        /*06ea*/ 	.byte	0xff
	.zero		1


	//   ....[94]....
        /*06ec*/ 	.word	0x00007780
        /*06f0*/ 	.word	0x0000003e
        /*06f4*/ 	.word	0x00000030
        /*06f8*/ 	.short	0x010a
        /*06fa*/ 	.byte	0xff
	.zero		1


	//   ....[95]....
        /*06fc*/ 	.word	0x00007850
        /*0700*/ 	.word	0x0000003e
        /*0704*/ 	.word	0x00000030
        /*0708*/ 	.short	0x010a
        /*070a*/ 	.byte	0xff
	.zero		1


	//   ....[96]....
        /*070c*/ 	.word	0x000083c0
        /*0710*/ 	.word	0x0000003d
        /*0714*/ 	.word	0x00000000
        /*0718*/ 	.short	0x0101
        /*071a*/ 	.byte	0xff
	.zero		1


	//   ....[97]....
        /*071c*/ 	.word	0x000083e0
        /*0720*/ 	.word	0x0000003e
        /*0724*/ 	.word	0x00000030
        /*0728*/ 	.short	0x010a
        /*072a*/ 	.byte	0xff
	.zero		1


	//   ....[98]....
        /*072c*/ 	.word	0x000084b0
        /*0730*/ 	.word	0x0000003e
        /*0734*/ 	.word	0x00000030
        /*0738*/ 	.short	0x010a
        /*073a*/ 	.byte	0xff
	.zero		1


	//   ....[99]....
        /*073c*/ 	.word	0x00008810
        /*0740*/ 	.word	0x000000ff
        /*0744*/ 	.word	0x00000000
        /*0748*/ 	.short	0x0101
        /*074a*/ 	.byte	0x04
	.zero		1


	//   ....[100]....
        /*074c*/ 	.word	0x00009080
        /*0750*/ 	.word	0x00000002
        /*0754*/ 	.word	0x00000000
        /*0758*/ 	.short	0x0101
        /*075a*/ 	.byte	0xff
	.zero		1


	//   ....[101]....
        /*075c*/ 	.word	0x00009310
        /*0760*/ 	.word	0x000000ff
        /*0764*/ 	.word	0x00000000
        /*0768*/ 	.short	0x0101
        /*076a*/ 	.byte	0x04
	.zero		1


	//   ....[102]....
        /*076c*/ 	.word	0x00009330
        /*0770*/ 	.word	0x00000003
        /*0774*/ 	.word	0x000000f0
        /*0778*/ 	.short	0x010a
        /*077a*/ 	.byte	0xff
	.zero		1


	//   ....[103]....
        /*077c*/ 	.word	0x00009390
        /*0780*/ 	.word	0x00000000
        /*0784*/ 	.word	0x00000018
        /*0788*/ 	.short	0x010a
        /*078a*/ 	.byte	0xff
	.zero		1


	//   ....[104]....
        /*078c*/ 	.word	0x000093f0
        /*0790*/ 	.word	0x00000000
        /*0794*/ 	.word	0x00000018
        /*0798*/ 	.short	0x010a
        /*079a*/ 	.byte	0xff
	.zero		1


	//   ....[105]....
        /*079c*/ 	.word	0x00009440
        /*07a0*/ 	.word	0x00000003
        /*07a4*/ 	.word	0x00000080
        /*07a8*/ 	.short	0x010a
        /*07aa*/ 	.byte	0xff
	.zero		1


	//   ....[106]....
        /*07ac*/ 	.word	0x000094a0
        /*07b0*/ 	.word	0x00000000
        /*07b4*/ 	.word	0x00000000
        /*07b8*/ 	.short	0x010a
        /*07ba*/ 	.byte	0xff
	.zero		1


	//   ....[107]....
        /*07bc*/ 	.word	0x00009500
        /*07c0*/ 	.word	0x00000000
        /*07c4*/ 	.word	0x00000000
        /*07c8*/ 	.short	0x010a
        /*07ca*/ 	.byte	0xff
	.zero		1


	//   ....[108]....
        /*07cc*/ 	.word	0x00009550
        /*07d0*/ 	.word	0x00000002
        /*07d4*/ 	.word	0x000000e0
        /*07d8*/ 	.short	0x010a
        /*07da*/ 	.byte	0xff
	.zero		1


	//   ....[109]....
        /*07dc*/ 	.word	0x000095b0
        /*07e0*/ 	.word	0x00000002
        /*07e4*/ 	.word	0x00000090
        /*07e8*/ 	.short	0x010a
        /*07ea*/ 	.byte	0xff
	.zero		1


	//   ....[110]....
        /*07ec*/ 	.word	0x00009600
        /*07f0*/ 	.word	0x00000002
        /*07f4*/ 	.word	0x00000080
        /*07f8*/ 	.short	0x010a
        /*07fa*/ 	.byte	0xff
	.zero		1


	//   ....[111]....
        /*07fc*/ 	.word	0x00009660
        /*0800*/ 	.word	0x00000000
        /*0804*/ 	.word	0x00000090
        /*0808*/ 	.short	0x010a
        /*080a*/ 	.byte	0xff
	.zero		1


	//   ....[112]....
        /*080c*/ 	.word	0x000096b0
        /*0810*/ 	.word	0x00000000
        /*0814*/ 	.word	0x00000080
        /*0818*/ 	.short	0x010a
        /*081a*/ 	.byte	0xff
	.zero		1


	//   ....[113]....
        /*081c*/ 	.word	0x00009710
        /*0820*/ 	.word	0x00000003
        /*0824*/ 	.word	0x000000c0
        /*0828*/ 	.short	0x010a
        /*082a*/ 	.byte	0xff
	.zero		1


	//   ....[114]....
        /*082c*/ 	.word	0x00009770
        /*0830*/ 	.word	0x00000000
        /*0834*/ 	.word	0x00000000
        /*0838*/ 	.short	0x010a
        /*083a*/ 	.byte	0xff
	.zero		1


	//   ....[115]....
        /*083c*/ 	.word	0x000097d0
        /*0840*/ 	.word	0x00000000
        /*0844*/ 	.word	0x00000000
        /*0848*/ 	.short	0x010a
        /*084a*/ 	.byte	0xff
	.zero		1


	//   ....[116]....
        /*084c*/ 	.word	0x00009830
        /*0850*/ 	.word	0x00000000
        /*0854*/ 	.word	0x00000000
        /*0858*/ 	.short	0x010a
        /*085a*/ 	.byte	0xff
	.zero		1


	//   ....[117]....
        /*085c*/ 	.word	0x00009890
        /*0860*/ 	.word	0x00000000
        /*0864*/ 	.word	0x00000000
        /*0868*/ 	.short	0x010a
        /*086a*/ 	.byte	0xff
	.zero		1


	//   ....[118]....
        /*086c*/ 	.word	0x000098f0
        /*0870*/ 	.word	0x00000000
        /*0874*/ 	.word	0x00000000
        /*0878*/ 	.short	0x010a
        /*087a*/ 	.byte	0xff
	.zero		1


	//   ....[119]....
        /*087c*/ 	.word	0x00009940
        /*0880*/ 	.word	0x0000000c
        /*0884*/ 	.word	0x00000080
        /*0888*/ 	.short	0x010a
        /*088a*/ 	.byte	0xff
	.zero		1


	//   ....[120]....
        /*088c*/ 	.word	0x000099a0
        /*0890*/ 	.word	0x00000000
        /*0894*/ 	.word	0x00000078
        /*0898*/ 	.short	0x010a
        /*089a*/ 	.byte	0xff
	.zero		1


	//   ....[121]....
        /*089c*/ 	.word	0x00009a00
        /*08a0*/ 	.word	0x00000000
        /*08a4*/ 	.word	0x00000050
        /*08a8*/ 	.short	0x010a
        /*08aa*/ 	.byte	0xff
	.zero		1


	//   ....[122]....
        /*08ac*/ 	.word	0x00009a60
        /*08b0*/ 	.word	0x00000000
        /*08b4*/ 	.word	0x00000058
        /*08b8*/ 	.short	0x010a
        /*08ba*/ 	.byte	0xff
	.zero		1


	//   ....[123]....
        /*08bc*/ 	.word	0x00009ac0
        /*08c0*/ 	.word	0x00000000
        /*08c4*/ 	.word	0x00000060
        /*08c8*/ 	.short	0x010a
        /*08ca*/ 	.byte	0xff
	.zero		1


	//   ....[124]....
        /*08cc*/ 	.word	0x00009b20
        /*08d0*/ 	.word	0x00000000
        /*08d4*/ 	.word	0x00000068
        /*08d8*/ 	.short	0x010a
        /*08da*/ 	.byte	0xff
	.zero		1


	//   ....[125]....
        /*08dc*/ 	.word	0x00009b80
        /*08e0*/ 	.word	0x00000000
        /*08e4*/ 	.word	0x00000050
        /*08e8*/ 	.short	0x010a
        /*08ea*/ 	.byte	0xff
	.zero		1


	//   ....[126]....
        /*08ec*/ 	.word	0x00009be0
        /*08f0*/ 	.word	0x00000000
        /*08f4*/ 	.word	0x00000058
        /*08f8*/ 	.short	0x010a
        /*08fa*/ 	.byte	0xff
	.zero		1


	//   ....[127]....
        /*08fc*/ 	.word	0x00009c40
        /*0900*/ 	.word	0x00000000
        /*0904*/ 	.word	0x00000060
        /*0908*/ 	.short	0x010a
        /*090a*/ 	.byte	0xff
	.zero		1


	//   ....[128]....
        /*090c*/ 	.word	0x00009c90
        /*0910*/ 	.word	0x00000003
        /*0914*/ 	.word	0x00000080
        /*0918*/ 	.short	0x010a
        /*091a*/ 	.byte	0xff
	.zero		1


	//   ....[129]....
        /*091c*/ 	.word	0x00009cf0
        /*0920*/ 	.word	0x00000002
        /*0924*/ 	.word	0x00000030
        /*0928*/ 	.short	0x010a
        /*092a*/ 	.byte	0xff
	.zero		1


	//   ....[130]....
        /*092c*/ 	.word	0x00009d40
        /*0930*/ 	.word	0x00000063
        /*0934*/ 	.word	0x000000a0
        /*0938*/ 	.short	0x010a
        /*093a*/ 	.byte	0xff
	.zero		1


	//   ....[131]....
        /*093c*/ 	.word	0x00009d90
        /*0940*/ 	.word	0x00000003
        /*0944*/ 	.word	0x00000030
        /*0948*/ 	.short	0x010a
        /*094a*/ 	.byte	0xff
	.zero		1


	//   ....[132]....
        /*094c*/ 	.word	0x00009de0
        /*0950*/ 	.word	0x0000003e
        /*0954*/ 	.word	0x00000030
        /*0958*/ 	.short	0x010a
        /*095a*/ 	.byte	0xff
	.zero		1


	//   ....[133]....
        /*095c*/ 	.word	0x00009e30
        /*0960*/ 	.word	0x0000003e
        /*0964*/ 	.word	0x00000030
        /*0968*/ 	.short	0x010a
        /*096a*/ 	.byte	0xff
	.zero		1


	//----- nvinfo : EIATTR_NUM_MBARRIERS
	.align		4
.L_47:
        /*096c*/ 	.byte	0x03, 0x38
        /*096e*/ 	.short	0x0020


	//----- nvinfo : EIATTR_EXIT_INSTR_OFFSETS
	.align		4
        /*0970*/ 	.byte	0x04, 0x1c
        /*0972*/ 	.short	(.L_49 - .L_48)


	//   ....[0]....
.L_48:
        /*0974*/ 	.word	0x00002880


	//   ....[1]....
        /*0978*/ 	.word	0x00002d70


	//   ....[2]....
        /*097c*/ 	.word	0x00002dd0


	//   ....[3]....
        /*0980*/ 	.word	0x00003ce0


	//   ....[4]....
        /*0984*/ 	.word	0x00004e40


	//   ....[5]....
        /*0988*/ 	.word	0x00004e80


	//   ....[6]....
        /*098c*/ 	.word	0x00009200


	//   ....[7]....
        /*0990*/ 	.word	0x00009280


	//   ....[8]....
        /*0994*/ 	.word	0x000092b0


	//   ....[9]....
        /*0998*/ 	.word	0x00009320


	//----- nvinfo : EIATTR_MAX_THREADS
	.align		4
.L_49:
        /*099c*/ 	.byte	0x04, 0x05
        /*099e*/ 	.short	(.L_51 - .L_50)
.L_50:
        /*09a0*/ 	.word	0x00000100
        /*09a4*/ 	.word	0x00000001
        /*09a8*/ 	.word	0x00000001


	//----- nvinfo : EIATTR_CRS_STACK_SIZE
	.align		4
.L_51:
        /*09ac*/ 	.byte	0x04, 0x1e
        /*09ae*/ 	.short	(.L_53 - .L_52)
.L_52:
        /*09b0*/ 	.word	0x00000000


	//----- nvinfo : EIATTR_CBANK_PARAM_SIZE
	.align		4
.L_53:
        /*09b4*/ 	.byte	0x03, 0x19
        /*09b6*/ 	.short	0x0800


	//----- nvinfo : EIATTR_PARAM_CBANK
	.align		4
        /*09b8*/ 	.byte	0x04, 0x0a
        /*09ba*/ 	.short	(.L_55 - .L_54)
	.align		4
.L_54:
        /*09bc*/ 	.word	index@(.nv.constant0._ZN7cutlass13device_kernelINS_4gemm6kernel13GemmUniversalIN4cute5tupleIJiiiiEEENS1_10collective13CollectiveMmaINS1_35MainloopSm100TmaUmmaWarpSpecializedILi3ELi2ELi4ENS5_IJNS4_1CILi1EEENSA_ILi2EEESB_EEEEENS5_IJNSA_ILi128EEESF_NSA_ILi64EEEEEENS_10bfloat16_tENS5_IJlSB_lEEESI_SJ_NS4_8TiledMMAINS4_8MMA_AtomIJNS4_20SM100_MMA_F16BF16_SSISI_SI_fLi128ELi128ELNS4_4UMMA5MajorE0ELSO_0ELNSN_7ScaleInE0ELSP_0EEEEEENS4_6LayoutINS5_IJSB_SB_SB_EEENS5_IJNSA_ILi0EEESU_SU_EEEEENS5_IJNS4_10UnderscoreESX_SX_EEEEENS4_23SM90_TMA_LOAD_MULTICASTENS4_14ComposedLayoutINS4_7SwizzleILi3ELi4ELi3EEENS4_18smem_ptr_flag_bitsILi16EEENSS_INS5_IJNSA_ILi8EEESG_EEENS5_IJSG_SB_EEEEEEEvNS4_8identityENS4_13SM90_TMA_LOADES1A_vS1B_EENS_8epilogue10collective18CollectiveEpilogueINS1E_23Sm100TmaWarpSpecializedILi4ELi2ELi32ELb1ELb0EEEJSH_NS5_IJNSS_ISF_SB_EENSS_INSA_ILi32EEESB_EEEEESI_SJ_SI_SJ_NS1E_6fusion15FusionCallbacksIS1I_NS1N_17LinearCombinationISI_fSI_fLNS_15FloatRoundStyleE2EEESH_S1M_JEEENS4_5SM1004TMEM4LOAD26SM100_TMEM_LOAD_32dp32b32xES1C_NS11_INS12_ILi2ELi4ELi3EEES15_NSS_INS5_IJS16_S1K_EEENS5_IJS1K_SB_EEEEEEENS4_39AutoVectorizingCopyWithAssumedAlignmentILi128EEENS4_14SM90_TMA_STOREES21_S23_S23_EEEvvEEEEvNT_6ParamsE)
        /*09c0*/ 	.short	0x0380
        /*09c2*/ 	.short	0x0800


	//----- nvinfo : EIATTR_SW_WAR
	.align		4
.L_55:
        /*09c4*/ 	.byte	0x04, 0x36
        /*09c6*/ 	.short	(.L_57 - .L_56)
.L_56:
        /*09c8*/ 	.word	0x00000008
.L_57:


//--------------------- .nv.callgraph             --------------------------
	.section	.nv.callgraph,"",@"SHT_CUDA_CALLGRAPH"
	.align	4
	.sectionentsize	8
	.align		4
        /*0000*/ 	.word	0x00000000
	.align		4
        /*0004*/ 	.word	0xffffffff
	.align		4
        /*0008*/ 	.word	index@(_ZN7cutlass13device_kernelINS_4gemm6kernel13GemmUniversalIN4cute5tupleIJiiiiEEENS1_10collective13CollectiveMmaINS1_35MainloopSm100TmaUmmaWarpSpecializedILi3ELi2ELi4ENS5_IJNS4_1CILi1EEENSA_ILi2EEESB_EEEEENS5_IJNSA_ILi128EEESF_NSA_ILi64EEEEEENS_10bfloat16_tENS5_IJlSB_lEEESI_SJ_NS4_8TiledMMAINS4_8MMA_AtomIJNS4_20SM100_MMA_F16BF16_SSISI_SI_fLi128ELi128ELNS4_4UMMA5MajorE0ELSO_0ELNSN_7ScaleInE0ELSP_0EEEEEENS4_6LayoutINS5_IJSB_SB_SB_EEENS5_IJNSA_ILi0EEESU_SU_EEEEENS5_IJNS4_10UnderscoreESX_SX_EEEEENS4_23SM90_TMA_LOAD_MULTICASTENS4_14ComposedLayoutINS4_7SwizzleILi3ELi4ELi3EEENS4_18smem_ptr_flag_bitsILi16EEENSS_INS5_IJNSA_ILi8EEESG_EEENS5_IJSG_SB_EEEEEEEvNS4_8identityENS4_13SM90_TMA_LOADES1A_vS1B_EENS_8epilogue10collective18CollectiveEpilogueINS1E_23Sm100TmaWarpSpecializedILi4ELi2ELi32ELb1ELb0EEEJSH_NS5_IJNSS_ISF_SB_EENSS_INSA_ILi32EEESB_EEEEESI_SJ_SI_SJ_NS1E_6fusion15FusionCallbacksIS1I_NS1N_17LinearCombinationISI_fSI_fLNS_15FloatRoundStyleE2EEESH_S1M_JEEENS4_5SM1004TMEM4LOAD26SM100_TMEM_LOAD_32dp32b32xES1C_NS11_INS12_ILi2ELi4ELi3EEES15_NSS_INS5_IJS16_S1K_EEENS5_IJS1K_SB_EEEEEEENS4_39AutoVectorizingCopyWithAssumedAlignmentILi128EEENS4_14SM90_TMA_STOREES21_S23_S23_EEEvvEEEEvNT_6ParamsE)
	.align		4
        /*000c*/ 	.word	index@(__assertfail)
	.align		4
        /*0010*/ 	.word	0x00000000
	.align		4
        /*0014*/ 	.word	0xfffffffe
	.align		4
        /*0018*/ 	.word	0x00000000
	.align		4
        /*001c*/ 	.word	0xfffffffd
	.align		4
        /*0020*/ 	.word	0x00000000
	.align		4
        /*0024*/ 	.word	0xfffffffc


//--------------------- .nv.constant4             --------------------------
	.section	.nv.constant4,"a",@progbits
	.align	8
	.align		8
.nv.constant4:
        /*0000*/ 	.dword	__assertfail
	.align		8
        /*0008*/ 	.dword	__unnamed_1
	.align		8
        /*0010*/ 	.dword	__unnamed_2
	.align		8
        /*0018*/ 	.dword	_ZN39_INTERNAL_098e8951_4_k_cu_07bb7f90_71884cuda3std3__45__cpo5beginE
	.align		8
        /*0020*/ 	.dword	_ZN39_INTERNAL_098e8951_4_k_cu_07bb7f90_71884cuda3std3__45__cpo3endE
	.align		8
        /*0028*/ 	.dword	_ZN39_INTERNAL_098e8951_4_k_cu_07bb7f90_71884cuda3std3__45__cpo6cbeginE
	.align		8
        /*0030*/ 	.dword	_ZN39_INTERNAL_098e8951_4_k_cu_07bb7f90_71884cuda3std3__45__cpo4cendE
	.align		8
        /*0038*/ 	.dword	_ZN39_INTERNAL_098e8951_4_k_cu_07bb7f90_71884cuda3std3__441_GLOBAL__N__098e8951_4_k_cu_07bb7f90_71886ignoreE
	.align		8
        /*0040*/ 	.dword	_ZN39_INTERNAL_098e8951_4_k_cu_07bb7f90_71884cuda3std3__419piecewise_constructE
	.align		8
        /*0048*/ 	.dword	_ZN39_INTERNAL_098e8951_4_k_cu_07bb7f90_71884cuda3std3__48in_placeE
	.align		8
        /*0050*/ 	.dword	_ZN39_INTERNAL_098e8951_4_k_cu_07bb7f90_71884cuda3std6ranges3__45__cpo4swapE
	.align		8
        /*0058*/ 	.dword	_ZN39_INTERNAL_098e8951_4_k_cu_07bb7f90_71884cuda3std6ranges3__45__cpo9iter_moveE
	.align		8
        /*0060*/ 	.dword	_ZN39_INTERNAL_098e8951_4_k_cu_07bb7f90_71884cute7productE
	.align		8
        /*0068*/ 	.dword	_ZN39_INTERNAL_098e8951_4_k_cu_07bb7f90_71884cute1_E
	.align		8
        /*0070*/ 	.dword	$str$25
	.align		8
        /*0078*/ 	.dword	$str$26
	.align		8
        /*0080*/ 	.dword	$str$27
	.align		8
        /*0088*/ 	.dword	$str$28


//--------------------- .text._ZN7cutlass13device_kernelINS_4gemm6kernel13GemmUniversalIN4cute5tupleIJiiiiEEENS1_10collective13CollectiveMmaINS1_35MainloopSm100TmaUmmaWarpSpecializedILi3ELi2ELi4ENS5_IJNS4_1CILi1EEENSA_ILi2EEESB_EEEEENS5_IJNSA_ILi128EEESF_NSA_ILi64EEEEEENS_10bfloat16_tENS5_IJlSB_lEEESI_SJ_NS4_8TiledMMAINS4_8MMA_AtomIJNS4_20SM100_MMA_F16BF16_SSISI_SI_fLi128ELi128ELNS4_4UMMA5MajorE0ELSO_0ELNSN_7ScaleInE0ELSP_0EEEEEENS4_6LayoutINS5_IJSB_SB_SB_EEENS5_IJNSA_ILi0EEESU_SU_EEEEENS5_IJNS4_10UnderscoreESX_SX_EEEEENS4_23SM90_TMA_LOAD_MULTICASTENS4_14ComposedLayoutINS4_7SwizzleILi3ELi4ELi3EEENS4_18smem_ptr_flag_bitsILi16EEENSS_INS5_IJNSA_ILi8EEESG_EEENS5_IJSG_SB_EEEEEEEvNS4_8identityENS4_13SM90_TMA_LOADES1A_vS1B_EENS_8epilogue10collective18CollectiveEpilogueINS1E_23Sm100TmaWarpSpecializedILi4ELi2ELi32ELb1ELb0EEEJSH_NS5_IJNSS_ISF_SB_EENSS_INSA_ILi32EEESB_EEEEESI_SJ_SI_SJ_NS1E_6fusion15FusionCallbacksIS1I_NS1N_17LinearCombinationISI_fSI_fLNS_15FloatRoundStyleE2EEESH_S1M_JEEENS4_5SM1004TMEM4LOAD26SM100_TMEM_LOAD_32dp32b32xES1C_NS11_INS12_ILi2ELi4ELi3EEES15_NSS_INS5_IJS16_S1K_EEENS5_IJS1K_SB_EEEEEEENS4_39AutoVectorizingCopyWithAssumedAlignmentILi128EEENS4_14SM90_TMA_STOREES21_S23_S23_EEEvvEEEEvNT_6ParamsE --------------------------
	.section	.text._ZN7cutlass13device_kernelINS_4gemm6kernel13GemmUniversalIN4cute5tupleIJiiiiEEENS1_10collective13CollectiveMmaINS1_35MainloopSm100TmaUmmaWarpSpecializedILi3ELi2ELi4ENS5_IJNS4_1CILi1EEENSA_ILi2EEESB_EEEEENS5_IJNSA_ILi128EEESF_NSA_ILi64EEEEEENS_10bfloat16_tENS5_IJlSB_lEEESI_SJ_NS4_8TiledMMAINS4_8MMA_AtomIJNS4_20SM100_MMA_F16BF16_SSISI_SI_fLi128ELi128ELNS4_4UMMA5MajorE0ELSO_0ELNSN_7ScaleInE0ELSP_0EEEEEENS4_6LayoutINS5_IJSB_SB_SB_EEENS5_IJNSA_ILi0EEESU_SU_EEEEENS5_IJNS4_10UnderscoreESX_SX_EEEEENS4_23SM90_TMA_LOAD_MULTICASTENS4_14ComposedLayoutINS4_7SwizzleILi3ELi4ELi3EEENS4_18smem_ptr_flag_bitsILi16EEENSS_INS5_IJNSA_ILi8EEESG_EEENS5_IJSG_SB_EEEEEEEvNS4_8identityENS4_13SM90_TMA_LOADES1A_vS1B_EENS_8epilogue10collective18CollectiveEpilogueINS1E_23Sm100TmaWarpSpecializedILi4ELi2ELi32ELb1ELb0EEEJSH_NS5_IJNSS_ISF_SB_EENSS_INSA_ILi32EEESB_EEEEESI_SJ_SI_SJ_NS1E_6fusion15FusionCallbacksIS1I_NS1N_17LinearCombinationISI_fSI_fLNS_15FloatRoundStyleE2EEESH_S1M_JEEENS4_5SM1004TMEM4LOAD26SM100_TMEM_LOAD_32dp32b32xES1C_NS11_INS12_ILi2ELi4ELi3EEES15_NSS_INS5_IJS16_S1K_EEENS5_IJS1K_SB_EEEEEEENS4_39AutoVectorizingCopyWithAssumedAlignmentILi128EEENS4_14SM90_TMA_STOREES21_S23_S23_EEEvvEEEEvNT_6ParamsE,"ax",@progbits
	.align	128
.text._ZN7cutlass13device_kernelINS_4gemm6kernel13GemmUniversalIN4cute5tupleIJiiiiEEENS1_10collective13CollectiveMmaINS1_35MainloopSm100TmaUmmaWarpSpecializedILi3ELi2ELi4ENS5_IJNS4_1CILi1EEENSA_ILi2EEESB_EEEEENS5_IJNSA_ILi128EEESF_NSA_ILi64EEEEEENS_10bfloat16_tENS5_IJlSB_lEEESI_SJ_NS4_8TiledMMAINS4_8MMA_AtomIJNS4_20SM100_MMA_F16BF16_SSISI_SI_fLi128ELi128ELNS4_4UMMA5MajorE0ELSO_0ELNSN_7ScaleInE0ELSP_0EEEEEENS4_6LayoutINS5_IJSB_SB_SB_EEENS5_IJNSA_ILi0EEESU_SU_EEEEENS5_IJNS4_10UnderscoreESX_SX_EEEEENS4_23SM90_TMA_LOAD_MULTICASTENS4_14ComposedLayoutINS4_7SwizzleILi3ELi4ELi3EEENS4_18smem_ptr_flag_bitsILi16EEENSS_INS5_IJNSA_ILi8EEESG_EEENS5_IJSG_SB_EEEEEEEvNS4_8identityENS4_13SM90_TMA_LOADES1A_vS1B_EENS_8epilogue10collective18CollectiveEpilogueINS1E_23Sm100TmaWarpSpecializedILi4ELi2ELi32ELb1ELb0EEEJSH_NS5_IJNSS_ISF_SB_EENSS_INSA_ILi32EEESB_EEEEESI_SJ_SI_SJ_NS1E_6fusion15FusionCallbacksIS1I_NS1N_17LinearCombinationISI_fSI_fLNS_15FloatRoundStyleE2EEESH_S1M_JEEENS4_5SM1004TMEM4LOAD26SM100_TMEM_LOAD_32dp32b32xES1C_NS11_INS12_ILi2ELi4ELi3EEES15_NSS_INS5_IJS16_S1K_EEENS5_IJS1K_SB_EEEEEEENS4_39AutoVectorizingCopyWithAssumedAlignmentILi128EEENS4_14SM90_TMA_STOREES21_S23_S23_EEEvvEEEEvNT_6ParamsE:
        .type           _ZN7cutlass13device_kernelINS_4gemm6kernel13GemmUniversalIN4cute5tupleIJiiiiEEENS1_10collective13CollectiveMmaINS1_35MainloopSm100TmaUmmaWarpSpecializedILi3ELi2ELi4ENS5_IJNS4_1CILi1EEENSA_ILi2EEESB_EEEEENS5_IJNSA_ILi128EEESF_NSA_ILi64EEEEEENS_10bfloat16_tENS5_IJlSB_lEEESI_SJ_NS4_8TiledMMAINS4_8MMA_AtomIJNS4_20SM100_MMA_F16BF16_SSISI_SI_fLi128ELi128ELNS4_4UMMA5MajorE0ELSO_0ELNSN_7ScaleInE0ELSP_0EEEEEENS4_6LayoutINS5_IJSB_SB_SB_EEENS5_IJNSA_ILi0EEESU_SU_EEEEENS5_IJNS4_10UnderscoreESX_SX_EEEEENS4_23SM90_TMA_LOAD_MULTICASTENS4_14ComposedLayoutINS4_7SwizzleILi3ELi4ELi3EEENS4_18smem_ptr_flag_bitsILi16EEENSS_INS5_IJNSA_ILi8EEESG_EEENS5_IJSG_SB_EEEEEEEvNS4_8identityENS4_13SM90_TMA_LOADES1A_vS1B_EENS_8epilogue10collective18CollectiveEpilogueINS1E_23Sm100TmaWarpSpecializedILi4ELi2ELi32ELb1ELb0EEEJSH_NS5_IJNSS_ISF_SB_EENSS_INSA_ILi32EEESB_EEEEESI_SJ_SI_SJ_NS1E_6fusion15FusionCallbacksIS1I_NS1N_17LinearCombinationISI_fSI_fLNS_15FloatRoundStyleE2EEESH_S1M_JEEENS4_5SM1004TMEM4LOAD26SM100_TMEM_LOAD_32dp32b32xES1C_NS11_INS12_ILi2ELi4ELi3EEES15_NSS_INS5_IJS16_S1K_EEENS5_IJS1K_SB_EEEEEEENS4_39AutoVectorizingCopyWithAssumedAlignmentILi128EEENS4_14SM90_TMA_STOREES21_S23_S23_EEEvvEEEEvNT_6ParamsE,@function
        .size           _ZN7cutlass13device_kernelINS_4gemm6kernel13GemmUniversalIN4cute5tupleIJiiiiEEENS1_10collective13CollectiveMmaINS1_35MainloopSm100TmaUmmaWarpSpecializedILi3ELi2ELi4ENS5_IJNS4_1CILi1EEENSA_ILi2EEESB_EEEEENS5_IJNSA_ILi128EEESF_NSA_ILi64EEEEEENS_10bfloat16_tENS5_IJlSB_lEEESI_SJ_NS4_8TiledMMAINS4_8MMA_AtomIJNS4_20SM100_MMA_F16BF16_SSISI_SI_fLi128ELi128ELNS4_4UMMA5MajorE0ELSO_0ELNSN_7ScaleInE0ELSP_0EEEEEENS4_6LayoutINS5_IJSB_SB_SB_EEENS5_IJNSA_ILi0EEESU_SU_EEEEENS5_IJNS4_10UnderscoreESX_SX_EEEEENS4_23SM90_TMA_LOAD_MULTICASTENS4_14ComposedLayoutINS4_7SwizzleILi3ELi4ELi3EEENS4_18smem_ptr_flag_bitsILi16EEENSS_INS5_IJNSA_ILi8EEESG_EEENS5_IJSG_SB_EEEEEEEvNS4_8identityENS4_13SM90_TMA_LOADES1A_vS1B_EENS_8epilogue10collective18CollectiveEpilogueINS1E_23Sm100TmaWarpSpecializedILi4ELi2ELi32ELb1ELb0EEEJSH_NS5_IJNSS_ISF_SB_EENSS_INSA_ILi32EEESB_EEEEESI_SJ_SI_SJ_NS1E_6fusion15FusionCallbacksIS1I_NS1N_17LinearCombinationISI_fSI_fLNS_15FloatRoundStyleE2EEESH_S1M_JEEENS4_5SM1004TMEM4LOAD26SM100_TMEM_LOAD_32dp32b32xES1C_NS11_INS12_ILi2ELi4ELi3EEES15_NSS_INS5_IJS16_S1K_EEENS5_IJS1K_SB_EEEEEEENS4_39AutoVectorizingCopyWithAssumedAlignmentILi128EEENS4_14SM90_TMA_STOREES21_S23_S23_EEEvvEEEEvNT_6ParamsE,(.L_x_180 - _ZN7cutlass13device_kernelINS_4gemm6kernel13GemmUniversalIN4cute5tupleIJiiiiEEENS1_10collective13CollectiveMmaINS1_35MainloopSm100TmaUmmaWarpSpecializedILi3ELi2ELi4ENS5_IJNS4_1CILi1EEENSA_ILi2EEESB_EEEEENS5_IJNSA_ILi128EEESF_NSA_ILi64EEEEEENS_10bfloat16_tENS5_IJlSB_lEEESI_SJ_NS4_8TiledMMAINS4_8MMA_AtomIJNS4_20SM100_MMA_F16BF16_SSISI_SI_fLi128ELi128ELNS4_4UMMA5MajorE0ELSO_0ELNSN_7ScaleInE0ELSP_0EEEEEENS4_6LayoutINS5_IJSB_SB_SB_EEENS5_IJNSA_ILi0EEESU_SU_EEEEENS5_IJNS4_10UnderscoreESX_SX_EEEEENS4_23SM90_TMA_LOAD_MULTICASTENS4_14ComposedLayoutINS4_7SwizzleILi3ELi4ELi3EEENS4_18smem_ptr_flag_bitsILi16EEENSS_INS5_IJNSA_ILi8EEESG_EEENS5_IJSG_SB_EEEEEEEvNS4_8identityENS4_13SM90_TMA_LOADES1A_vS1B_EENS_8epilogue10collective18CollectiveEpilogueINS1E_23Sm100TmaWarpSpecializedILi4ELi2ELi32ELb1ELb0EEEJSH_NS5_IJNSS_ISF_SB_EENSS_INSA_ILi32EEESB_EEEEESI_SJ_SI_SJ_NS1E_6fusion15FusionCallbacksIS1I_NS1N_17LinearCombinationISI_fSI_fLNS_15FloatRoundStyleE2EEESH_S1M_JEEENS4_5SM1004TMEM4LOAD26SM100_TMEM_LOAD_32dp32b32xES1C_NS11_INS12_ILi2ELi4ELi3EEES15_NSS_INS5_IJS16_S1K_EEENS5_IJS1K_SB_EEEEEEENS4_39AutoVectorizingCopyWithAssumedAlignmentILi128EEENS4_14SM90_TMA_STOREES21_S23_S23_EEEvvEEEEvNT_6ParamsE)
        .other          _ZN7cutlass13device_kernelINS_4gemm6kernel13GemmUniversalIN4cute5tupleIJiiiiEEENS1_10collective13CollectiveMmaINS1_35MainloopSm100TmaUmmaWarpSpecializedILi3ELi2ELi4ENS5_IJNS4_1CILi1EEENSA_ILi2EEESB_EEEEENS5_IJNSA_ILi128EEESF_NSA_ILi64EEEEEENS_10bfloat16_tENS5_IJlSB_lEEESI_SJ_NS4_8TiledMMAINS4_8MMA_AtomIJNS4_20SM100_MMA_F16BF16_SSISI_SI_fLi128ELi128ELNS4_4UMMA5MajorE0ELSO_0ELNSN_7ScaleInE0ELSP_0EEEEEENS4_6LayoutINS5_IJSB_SB_SB_EEENS5_IJNSA_ILi0EEESU_SU_EEEEENS5_IJNS4_10UnderscoreESX_SX_EEEEENS4_23SM90_TMA_LOAD_MULTICASTENS4_14ComposedLayoutINS4_7SwizzleILi3ELi4ELi3EEENS4_18smem_ptr_flag_bitsILi16EEENSS_INS5_IJNSA_ILi8EEESG_EEENS5_IJSG_SB_EEEEEEEvNS4_8identityENS4_13SM90_TMA_LOADES1A_vS1B_EENS_8epilogue10collective18CollectiveEpilogueINS1E_23Sm100TmaWarpSpecializedILi4ELi2ELi32ELb1ELb0EEEJSH_NS5_IJNSS_ISF_SB_EENSS_INSA_ILi32EEESB_EEEEESI_SJ_SI_SJ_NS1E_6fusion15FusionCallbacksIS1I_NS1N_17LinearCombinationISI_fSI_fLNS_15FloatRoundStyleE2EEESH_S1M_JEEENS4_5SM1004TMEM4LOAD26SM100_TMEM_LOAD_32dp32b32xES1C_NS11_INS12_ILi2ELi4ELi3EEES15_NSS_INS5_IJS16_S1K_EEENS5_IJS1K_SB_EEEEEEENS4_39AutoVectorizingCopyWithAssumedAlignmentILi128EEENS4_14SM90_TMA_STOREES21_S23_S23_EEEvvEEEEvNT_6ParamsE,@"STO_CUDA_ENTRY STV_DEFAULT"
_ZN7cutlass13device_kernelINS_4gemm6kernel13GemmUniversalIN4cute5tupleIJiiiiEEENS1_10collective13CollectiveMmaINS1_35MainloopSm100TmaUmmaWarpSpecializedILi3ELi2ELi4ENS5_IJNS4_1CILi1EEENSA_ILi2EEESB_EEEEENS5_IJNSA_ILi128EEESF_NSA_ILi64EEEEEENS_10bfloat16_tENS5_IJlSB_lEEESI_SJ_NS4_8TiledMMAINS4_8MMA_AtomIJNS4_20SM100_MMA_F16BF16_SSISI_SI_fLi128ELi128ELNS4_4UMMA5MajorE0ELSO_0ELNSN_7ScaleInE0ELSP_0EEEEEENS4_6LayoutINS5_IJSB_SB_SB_EEENS5_IJNSA_ILi0EEESU_SU_EEEEENS5_IJNS4_10UnderscoreESX_SX_EEEEENS4_23SM90_TMA_LOAD_MULTICASTENS4_14ComposedLayoutINS4_7SwizzleILi3ELi4ELi3EEENS4_18smem_ptr_flag_bitsILi16EEENSS_INS5_IJNSA_ILi8EEESG_EEENS5_IJSG_SB_EEEEEEEvNS4_8identityENS4_13SM90_TMA_LOADES1A_vS1B_EENS_8epilogue10collective18CollectiveEpilogueINS1E_23Sm100TmaWarpSpecializedILi4ELi2ELi32ELb1ELb0EEEJSH_NS5_IJNSS_ISF_SB_EENSS_INSA_ILi32EEESB_EEEEESI_SJ_SI_SJ_NS1E_6fusion15FusionCallbacksIS1I_NS1N_17LinearCombinationISI_fSI_fLNS_15FloatRoundStyleE2EEESH_S1M_JEEENS4_5SM1004TMEM4LOAD26SM100_TMEM_LOAD_32dp32b32xES1C_NS11_INS12_ILi2ELi4ELi3EEES15_NSS_INS5_IJS16_S1K_EEENS5_IJS1K_SB_EEEEEEENS4_39AutoVectorizingCopyWithAssumedAlignmentILi128EEENS4_14SM90_TMA_STOREES21_S23_S23_EEEvvEEEEvNT_6ParamsE:
[----:B------:R-:W1:Y:S01]  /*0000*/  LDC R1, c[0x0][0x37c] ;  /* 0x0000df00ff017b82 */ /* 0x000e620000000800 */
[----:B------:R-:W2:Y:S01]  /*0010*/  S2R R94, SR_TID.X ;  /* 0x00000000005e7919 */ /* 0x000ea20000002100 */
[----:B------:R-:W3:Y:S01]  /*0020*/  LDCU.64 UR8, c[0x0][0x890] ;  /* 0x00011200ff0877ac */ /* 0x000ee20008000a00 */
[----:B------:R-:W-:Y:S02]  /*0030*/  PRMT R80, RZ, 0x7610, R80 ;  /* 0x00007610ff507816 */ /* 0x000fe40000000050 */
[----:B------:R-:W-:Y:S01]  /*0040*/  ELECT P3, URZ, PT ;  /* 0x0000000000ff782f */ /* 0x000fe20003860000 */
[----:B---3--:R-:W-:-:S04]  /*0050*/  UISETP.NE.U32.AND UP0, UPT, UR8, URZ, UPT ;  /* 0x000000ff0800728c */ /* 0x008fc8000bf05070 */
[----:B------:R-:W-:Y:S01]  /*0060*/  UISETP.NE.AND.EX UP0, UPT, UR9, URZ, UPT, UP0 ;  /* 0x000000ff0900728c */ /* 0x000fe2000bf05300 */
[----:B--2---:R-:W-:-:S05]  /*0070*/  SHF.R.U32.HI R81, RZ, 0x5, R94 ;  /* 0x00000005ff517819 */ /* 0x004fca000001165e */
[----:B------:R-:W2:Y:S02]  /*0080*/  SHFL.IDX PT, R0, R81, RZ, 0x1f ;  /* 0x00001fff51007589 */ /* 0x000ea400000e0000 */
[----:B--2---:R-:W-:Y:S01]  /*0090*/  R2UR UR17, R0 ;  /* 0x00000000001172ca */ /* 0x004fe200000e0000 */
[----:B-1----:R-:W-:-:S14]  /*00a0*/  BRA.U UP0, `(.L_x_0) ;  /* 0x0000000100307547 */ /* 0x002fdc000b800000 */
[----:B------:R-:W1:Y:S02]  /*00b0*/  LDCU.64 UR4, c[0x0][0x888] ;  /* 0x00011100ff0477ac */ /* 0x000e640008000a00 */
[----:B-1----:R-:W-:-:S04]  /*00c0*/  UISETP.NE.U32.AND UP0, UPT, UR4, URZ, UPT ;  /* 0x000000ff0400728c */ /* 0x002fc8000bf05070 */
[----:B------:R-:W-:-:S09]  /*00d0*/  UISETP.NE.AND.EX UP0, UPT, UR5, URZ, UPT, UP0 ;  /* 0x000000ff0500728c */ /* 0x000fd2000bf05300 */
[----:B------:R-:W-:Y:S05]  /*00e0*/  BRA.U !UP0, `(.L_x_1) ;  /* 0x0000000108147547 */ /* 0x000fea000b800000 */
[----:B------:R-:W1:Y:S01]  /*00f0*/  LDC.64 R2, c[0x0][0x888] ;  /* 0x00022200ff027b82 */ /* 0x000e620000000a00 */
[----:B------:R-:W1:Y:S02]  /*0100*/  LDCU.64 UR4, c[0x0][0x358] ;  /* 0x00006b00ff0477ac */ /* 0x000e640008000a00 */
[----:B-1----:R1:W5:Y:S01]  /*0110*/  LDG.E R41, desc[UR4][R2.64] ;  /* 0x0000000402297981 */ /* 0x002362000c1e1900 */
[----:B------:R-:W-:Y:S01]  /*0120*/  HFMA2 R80, -RZ, RZ, 0, 5.9604644775390625e-08 ;  /* 0x00000001ff507431 */ /* 0x000fe200000001ff */
[----:B------:R-:W-:Y:S05]  /*0130*/  BRA `(.L_x_0) ;  /* 0x00000000000c7947 */ /* 0x000fea0003800000 */
.L_x_1:
[----:B------:R-:W1:Y:S01]  /*0140*/  LDCU UR4, c[0x0][0x880] ;  /* 0x00011000ff0477ac */ /* 0x000e620008000800 */
[----:B------:R-:W-:Y:S01]  /*0150*/  HFMA2 R80, -RZ, RZ, 0, 5.9604644775390625e-08 ;  /* 0x00000001ff507431 */ /* 0x000fe200000001ff */
[----:B-1----:R-:W-:-:S07]  /*0160*/  MOV R41, UR4 ;  /* 0x0000000400297c02 */ /* 0x002fce0008000f00 */
.L_x_0:
[----:B------:R-:W2:Y:S02]  /*0170*/  LDCU.64 UR4, c[0x0][0x8b0] ;  /* 0x00011600ff0477ac */ /* 0x000ea40008000a00 */
[----:B--2---:R-:W-:-:S04]  /*0180*/  UISETP.NE.U32.AND UP0, UPT, UR4, URZ, UPT ;  /* 0x000000ff0400728c */ /* 0x004fc8000bf05070 */
[----:B------:R-:W-:-:S09]  /*0190*/  UISETP.NE.AND.EX UP0, UPT, UR5, URZ, UPT, UP0 ;  /* 0x000000ff0500728c */ /* 0x000fd2000bf05300 */
[----:B------:R-:W-:Y:S05]  /*01a0*/  BRA.U UP0, `(.L_x_2) ;  /* 0x0000000100287547 */ /* 0x000fea000b800000 */
[----:B------:R-:W2:Y:S02]  /*01b0*/  LDCU.64 UR4, c[0x0][0x8a8] ;  /* 0x00011500ff0477ac */ /* 0x000ea40008000a00 */
[----:B--2---:R-:W-:-:S04]  /*01c0*/  UISETP.NE.U32.AND UP0, UPT, UR4, URZ, UPT ;  /* 0x000000ff0400728c */ /* 0x004fc8000bf05070 */
[----:B------:R-:W-:-:S09]  /*01d0*/  UISETP.NE.AND.EX UP0, UPT, UR5, URZ, UPT, UP0 ;  /* 0x000000ff0500728c */ /* 0x000fd2000bf05300 */
[----:B------:R-:W-:Y:S05]  /*01e0*/  BRA.U !UP0, `(.L_x_3) ;  /* 0x0000000108107547 */ /* 0x000fea000b800000 */
[----:B------:R-:W2:Y:S01]  /*01f0*/  LDC.64 R38, c[0x0][0x8a8] ;  /* 0x00022a00ff267b82 */ /* 0x000ea20000000a00 */
[----:B------:R-:W2:Y:S02]  /*0200*/  LDCU.64 UR4, c[0x0][0x358] ;  /* 0x00006b00ff0477ac */ /* 0x000ea40008000a00 */
[----:B--2---:R2:W5:Y:S01]  /*0210*/  LDG.E R38, desc[UR4][R38.64] ;  /* 0x0000000426267981 */ /* 0x004562000c1e1900 */
[----:B------:R-:W-:Y:S05]  /*0220*/  BRA `(.L_x_2) ;  /* 0x0000000000087947 */ /* 0x000fea0003800000 */
.L_x_3:
[----:B------:R-:W2:Y:S02]  /*0230*/  LDCU UR4, c[0x0][0x8a0] ;  /* 0x00011400ff0477ac */ /* 0x000ea40008000800 */
[----:B--2---:R-:W-:Y:S02]  /*0240*/  MOV R38, UR4 ;  /* 0x0000000400267c02 */ /* 0x004fe40008000f00 */
.L_x_2:
[----:B------:R-:W-:Y:S01]  /*0250*/  IMAD.U32 R0, RZ, RZ, UR17 ;  /* 0x00000011ff007e24 */ /* 0x000fe2000f8e00ff */
[----:B------:R-:W-:Y:S04]  /*0260*/  BSSY.RECONVERGENT B0, `(.L_x_4) ;  /* 0x000000c000007945 */ /* 0x000fe80003800200 */
[C---:B------:R-:W-:Y:S02]  /*0270*/  ISETP.NE.OR P1, PT, R0.reuse, 0x1, !P3 ;  /* 0x000000010000780c */ /* 0x040fe40005f25670 */
[----:B------:R-:W-:-:S11]  /*0280*/  ISETP.NE.OR P0, PT, R0, 0x3, !P3 ;  /* 0x000000030000780c */ /* 0x000fd60005f05670 */
[----:B------:R-:W-:Y:S05]  /*0290*/  @P1 BRA `(.L_x_5) ;  /* 0x0000000000201947 */ /* 0x000fea0003800000 */
[----:B------:R-:W3:Y:S02]  /*02a0*/  LDCU.64 UR4, c[0x0][0x348] ;  /* 0x00006900ff0477ac */ /* 0x000ee40008000a00 */
[----:B---3--:R-:W-:Y:S02]  /*02b0*/  UIADD3 UR6, UP1, UPT, UR4, 0x80, URZ ;  /* 0x0000008004067890 */ /* 0x008fe4000ff3e0ff */
[----:B------:R-:W-:Y:S02]  /*02c0*/  UIADD3 UR4, UP0, UPT, UR4, 0x180, URZ ;  /* 0x0000018004047890 */ /* 0x000fe4000ff1e0ff */
[----:B------:R-:W-:Y:S02]  /*02d0*/  UIADD3.X UR7, UPT, UPT, URZ, UR5, URZ, UP1, !UPT ;  /* 0x00000005ff077290 */ /* 0x000fe40008ffe4ff */
[----:B------:R-:W-:-:S07]  /*02e0*/  UIADD3.X UR5, UPT, UPT, URZ, UR5, URZ, UP0, !UPT ;  /* 0x00000005ff057290 */ /* 0x000fce00087fe4ff */
[----:B------:R3:W-:Y:S02]  /*02f0*/  UTMACCTL.PF [UR6] ;  /* 0x00000000060079b9 */ /* 0x0007e40008040000 */
[----:B------:R3:W-:Y:S02]  /*0300*/  UTMACCTL.PF [UR4] ;  /* 0x00000000040079b9 */ /* 0x0007e40008040000 */
[----:B---3--:R-:W-:Y:S01]  /*0310*/  NOP ;  /* 0x0000000000007918 */ /* 0x008fe20000000000 */
.L_x_5:
[----:B------:R-:W-:Y:S05]  /*0320*/  BSYNC.RECONVERGENT B0 ;  /* 0x0000000000007941 */ /* 0x000fea0003800200 */
.L_x_4:
[----:B------:R-:W-:Y:S04]  /*0330*/  BSSY.RECONVERGENT B0, `(.L_x_6) ;  /* 0x000000a000007945 */ /* 0x000fe80003800200 */
        /* <DEDUP_REMOVED lines=9> */
.L_x_7:
[----:B------:R-:W-:Y:S05]  /*03d0*/  BSYNC.RECONVERGENT B0 ;  /* 0x0000000000007941 */ /* 0x000fea0003800200 */
.L_x_6:
[----:B------:R-:W3:Y:S01]  /*03e0*/  LDCU.64 UR4, c[0x0][0x888] ;  /* 0x00011100ff0477ac */ /* 0x000ee20008000a00 */
[----:B------:R-:W-:Y:S02]  /*03f0*/  UISETP.EQ.U32.AND UP1, UPT, UR8, URZ, UPT ;  /* 0x000000ff0800728c */ /* 0x000fe4000bf22070 */
[----:B------:R-:W-:Y:S02]  /*0400*/  UPLOP3.LUT UP3, UPT, UPT, UPT, UPT, 0x80, 0x8 ;  /* 0x000000000008789c */ /* 0x000fe40003f6f070 */
[----:B---3--:R-:W-:-:S04]  /*0410*/  UISETP.NE.U32.AND UP0, UPT, UR4, URZ, UPT ;  /* 0x000000ff0400728c */ /* 0x008fc8000bf05070 */
[----:B------:R-:W-:-:S04]  /*0420*/  UISETP.NE.AND.EX UP0, UPT, UR5, URZ, UPT, UP0 ;  /* 0x000000ff0500728c */ /* 0x000fc8000bf05300 */
[----:B------:R-:W-:-:S04]  /*0430*/  UISETP.EQ.OR.EX UP2, UPT, UR9, URZ, !UP0, UP1 ;  /* 0x000000ff0900728c */ /* 0x000fc8000c742710 */
[----:B------:R-:W-:-:S06]  /*0440*/  UP2UR UR4, UPR, URZ, 0x4 ;  /* 0x00000004ff047883 */ /* 0x000fcc0008000000 */
[----:B------:R-:W-:Y:S01]  /*0450*/  MOV R83, UR4 ;  /* 0x0000000400537c02 */ /* 0x000fe20008000f00 */
[----:B------:R-:W-:Y:S06]  /*0460*/  BRA.U !UP2, `(.L_x_8) ;  /* 0x000000010a207547 */ /* 0x000fec000b800000 */
[----:B------:R-:W-:Y:S01]  /*0470*/  UISETP.NE.U32.AND UP1, UPT, UR8, URZ, UPT ;  /* 0x000000ff0800728c */ /* 0x000fe2000bf25070 */
[----:B-----5:R-:W-:Y:S01]  /*0480*/  FSETP.NEU.AND P0, PT, R41, RZ, PT ;  /* 0x000000ff2900720b */ /* 0x020fe20003f0d000 */
[----:B------:R-:W-:Y:S02]  /*0490*/  USEL UR4, URZ, 0xffffffff, UP0 ;  /* 0xffffffffff047887 */ /* 0x000fe40008000000 */
[----:B------:R-:W-:-:S10]  /*04a0*/  UISETP.NE.AND.EX UP1, UPT, UR9, URZ, UPT, UP1 ;  /* 0x000000ff0900728c */ /* 0x000fd4000bf25310 */
[----:B------:R-:W-:Y:S01]  /*04b0*/  VOTEU.ANY UP0, P0 ;  /* 0x0000000000ff7886 */ /* 0x000fe20000000100 */
[----:B------:R-:W-:-:S04]  /*04c0*/  @!UP1 USEL UR4, URZ, 0xffffffff, UP0 ;  /* 0xffffffffff049887 */ /* 0x000fc80008000000 */
[----:B------:R-:W-:-:S04]  /*04d0*/  ULOP3.LUT UR4, UR4, 0x1, URZ, 0xc0, !UPT ;  /* 0x0000000104047892 */ /* 0x000fc8000f8ec0ff */
[----:B------:R-:W-:-:S11]  /*04e0*/  UISETP.NE.U32.AND UP3, UPT, UR4, 0x1, UPT ;  /* 0x000000010400788c */ /* 0x000fd6000bf65070 */
.L_x_8:
[----:B-1----:R-:W1:Y:S01]  /*04f0*/  SHFL.IDX PT, R2, R81, RZ, 0x1f ;  /* 0x00001fff51027589 */ /* 0x002e6200000e0000 */
[----:B------:R-:W-:-:S04]  /*0500*/  UISETP.NE.AND UP0, UPT, UR17, 0x2, UPT ;  /* 0x000000021100788c */ /* 0x000fc8000bf05270 */
[----:B------:R-:W-:Y:S01]  /*0510*/  USEL UR43, URZ, 0x1, UP0 ;  /* 0x00000001ff2b7887 */ /* 0x000fe20008000000 */
[----:B-1----:R-:W-:-:S13]  /*0520*/  ISETP.NE.AND P0, PT, R2, RZ, PT ;  /* 0x000000ff0200720c */ /* 0x002fda0003f05270 */
[----:B------:R-:W-:Y:S05]  /*0530*/  @P0 BRA `(.L_x_9) ;  /* 0x0000000000500947 */ /* 0x000fea0003800000 */
[----:B------:R-:W1:Y:S01]  /*0540*/  S2UR UR4, SR_CgaCtaId ;  /* 0x00000000000479c3 */ /* 0x000e620000008800 */
[----:B------:R-:W-:Y:S01]  /*0550*/  UMOV UR5, 0x400 ;  /* 0x0000040000057882 */ /* 0x000fe20000000000 */
[----:B------:R-:W-:Y:S01]  /*0560*/  UMOV UR8, 0x1 ;  /* 0x0000000100087882 */ /* 0x000fe20000000000 */
[----:B------:R-:W-:Y:S01]  /*0570*/  UMOV UR6, 0x2 ;  /* 0x0000000200067882 */ /* 0x000fe20000000000 */
[----:B------:R-:W-:-:S04]  /*0580*/  UIADD3 UR8, UPT, UPT, -UR8, 0x100000, URZ ;  /* 0x0010000008087890 */ /* 0x000fc8000fffe1ff */
[----:B------:R-:W-:Y:S02]  /*0590*/  USHF.L.U32 UR9, UR8, 0xb, URZ ;  /* 0x0000000b08097899 */ /* 0x000fe400080006ff */
[----:B------:R-:W-:Y:S02]  /*05a0*/  USHF.L.U32 UR8, UR8, 0x1, URZ ;  /* 0x0000000108087899 */ /* 0x000fe400080006ff */
[----:B------:R-:W-:-:S04]  /*05b0*/  UIADD3 UR6, UPT, UPT, -UR6, 0x100000, URZ ;  /* 0x0010000006067890 */ /* 0x000fc8000fffe1ff */
[----:B------:R-:W-:Y:S02]  /*05c0*/  USHF.L.U32 UR7, UR6, 0xb, URZ ;  /* 0x0000000b06077899 */ /* 0x000fe400080006ff */
[----:B------:R-:W-:Y:S01]  /*05d0*/  USHF.L.U32 UR6, UR6, 0x1, URZ ;  /* 0x0000000106067899 */ /* 0x000fe200080006ff */
[----:B------:R-:W-:Y:S01]  /*05e0*/  ELECT P0, URZ, PT ;  /* 0x0000000000ff782f */ /* 0x000fe20003800000 */
[----:B-1----:R-:W-:Y:S01]  /*05f0*/  ULEA UR4, UR4, UR5, 0x18 ;  /* 0x0000000504047291 */ /* 0x002fe2000f8ec0ff */
[----:B------:R-:W1:Y:S11]  /*0600*/  FENCE.VIEW.ASYNC.S ;  /* 0x00000000000073c6 */ /* 0x000e760000000000 */
[----:B-1----:R1:W3:Y:S01]  /*0610*/  SYNCS.EXCH.64 URZ, [UR4], UR8 ;  /* 0x0000000804ff75b2 */ /* 0x0022e20008000100 */
[----:B------:R1:W4:Y:S01]  /*0620*/  SYNCS.EXCH.64 URZ, [UR4+0x18], UR6 ;  /* 0x0000180604ff75b2 */ /* 0x0003220008000100 */
[----:B------:R1:W1:Y:S01]  /*0630*/  SYNCS.EXCH.64 URZ, [UR4+0x8], UR8 ;  /* 0x0000080804ff75b2 */ /* 0x0002620008000100 */
[----:B------:R1:W1:Y:S01]  /*0640*/  SYNCS.EXCH.64 URZ, [UR4+0x20], UR6 ;  /* 0x0000200604ff75b2 */ /* 0x0002620008000100 */
[----:B------:R1:W1:Y:S01]  /*0650*/  SYNCS.EXCH.64 URZ, [UR4+0x10], UR8 ;  /* 0x0000100804ff75b2 */ /* 0x0002620008000100 */
[----:B------:R1:W1:Y:S01]  /*0660*/  SYNCS.EXCH.64 URZ, [UR4+0x28], UR6 ;  /* 0x0000280604ff75b2 */ /* 0x0002620008000100 */
[----:B------:R-:W-:Y:S01]  /*0670*/  NOP ;  /* 0x0000000000007918 */ /* 0x000fe20000000000 */
.L_x_9:
[----:B------:R-:W2:Y:S01]  /*0680*/  SHFL.IDX PT, R2, R81, RZ, 0x1f ;  /* 0x00001fff51027589 */ /* 0x000ea200000e0000 */
[----:B------:R-:W-:Y:S01]  /*0690*/  NOP ;  /* 0x0000000000007918 */ /* 0x000fe20000000000 */
[----:B--2---:R-:W-:-:S13]  /*06a0*/  ISETP.NE.AND P0, PT, R2, 0x1, PT ;  /* 0x000000010200780c */ /* 0x004fda0003f05270 */
[----:B------:R-:W-:Y:S05]  /*06b0*/  @P0 BRA `(.L_x_10) ;  /* 0x0000000000580947 */ /* 0x000fea0003800000 */
[----:B-1----:R-:W1:Y:S01]  /*06c0*/  S2UR UR4, SR_CgaCtaId ;  /* 0x00000000000479c3 */ /* 0x002e620000008800 */
        /* <DEDUP_REMOVED lines=12> */
[----:B-1----:R2:W1:Y:S01]  /*0790*/  SYNCS.EXCH.64 URZ, [UR4+0x30], UR8 ;  /* 0x0000300804ff75b2 */ /* 0x0024620008000100 */
[----:B------:R2:W1:Y:S01]  /*07a0*/  SYNCS.EXCH.64 URZ, [UR4+0x50], UR6 ;  /* 0x0000500604ff75b2 */ /* 0x0004620008000100 */
[----:B------:R2:W1:Y:S01]  /*07b0*/  SYNCS.EXCH.64 URZ, [UR4+0x38], UR8 ;  /* 0x0000380804ff75b2 */ /* 0x0004620008000100 */
[----:B------:R2:W1:Y:S01]  /*07c0*/  SYNCS.EXCH.64 URZ, [UR4+0x58], UR6 ;  /* 0x0000580604ff75b2 */ /* 0x0004620008000100 */
[----:B------:R2:W1:Y:S01]  /*07d0*/  SYNCS.EXCH.64 URZ, [UR4+0x40], UR8 ;  /* 0x0000400804ff75b2 */ /* 0x0004620008000100 */
[----:B------:R2:W1:Y:S01]  /*07e0*/  SYNCS.EXCH.64 URZ, [UR4+0x60], UR6 ;  /* 0x0000600604ff75b2 */ /* 0x0004620008000100 */
[----:B------:R2:W1:Y:S01]  /*07f0*/  SYNCS.EXCH.64 URZ, [UR4+0x48], UR8 ;  /* 0x0000480804ff75b2 */ /* 0x0004620008000100 */
[----:B------:R2:W1:Y:S02]  /*0800*/  SYNCS.EXCH.64 URZ, [UR4+0x68], UR6 ;  /* 0x0000680604ff75b2 */ /* 0x0004640008000100 */
[----:B--2---:R-:W-:Y:S01]  /*0810*/  NOP ;  /* 0x0000000000007918 */ /* 0x004fe20000000000 */
.L_x_10:
[----:B------:R-:W2:Y:S01]  /*0820*/  SHFL.IDX PT, R2, R81, RZ, 0x1f ;  /* 0x00001fff51027589 */ /* 0x000ea200000e0000 */
[----:B------:R-:W-:Y:S01]  /*0830*/  NOP ;  /* 0x0000000000007918 */ /* 0x000fe20000000000 */
[----:B--2---:R-:W-:-:S13]  /*0840*/  ISETP.NE.AND P0, PT, R2, 0x3, PT ;  /* 0x000000030200780c */ /* 0x004fda0003f05270 */
[----:B------:R-:W-:Y:S05]  /*0850*/  @P0 BRA `(.L_x_11) ;  /* 0x0000000000300947 */ /* 0x000fea0003800000 */
[----:B-1----:R-:W1:Y:S01]  /*0860*/  S2UR UR6, SR_CgaCtaId ;  /* 0x00000000000679c3 */ /* 0x002e620000008800 */
[----:B------:R-:W-:Y:S01]  /*0870*/  UMOV UR4, 0x400 ;  /* 0x0000040000047882 */ /* 0x000fe20000000000 */
[----:B------:R-:W-:Y:S01]  /*0880*/  UMOV UR5, 0x20 ;  /* 0x0000002000057882 */ /* 0x000fe20000000000 */
[----:B------:R-:W-:Y:S01]  /*0890*/  ELECT P0, URZ, PT ;  /* 0x0000000000ff782f */ /* 0x000fe20003800000 */
[----:B-1----:R-:W-:Y:S02]  /*08a0*/  ULEA UR6, UR6, UR4, 0x18 ;  /* 0x0000000406067291 */ /* 0x002fe4000f8ec0ff */
[----:B------:R-:W-:-:S04]  /*08b0*/  UIADD3 UR4, UPT, UPT, -UR5, 0x100000, URZ ;  /* 0x0010000005047890 */ /* 0x000fc8000fffe1ff */
[----:B------:R-:W-:Y:S02]  /*08c0*/  USHF.L.U32 UR5, UR4, 0xb, URZ ;  /* 0x0000000b04057899 */ /* 0x000fe400080006ff */
[----:B------:R-:W-:Y:S01]  /*08d0*/  USHF.L.U32 UR4, UR4, 0x1, URZ ;  /* 0x0000000104047899 */ /* 0x000fe200080006ff */
[----:B------:R-:W1:Y:S11]  /*08e0*/  FENCE.VIEW.ASYNC.S ;  /* 0x00000000000073c6 */ /* 0x000e760000000000 */
[----:B-1----:R2:W1:Y:S01]  /*08f0*/  SYNCS.EXCH.64 URZ, [UR6+0x70], UR4 ;  /* 0x0000700406ff75b2 */ /* 0x0024620008000100 */
[----:B------:R2:W1:Y:S02]  /*0900*/  SYNCS.EXCH.64 URZ, [UR6+0x78], UR4 ;  /* 0x0000780406ff75b2 */ /* 0x0004640008000100 */
[----:B--2---:R-:W-:Y:S01]  /*0910*/  NOP ;  /* 0x0000000000007918 */ /* 0x004fe20000000000 */
.L_x_11:
[----:B------:R-:W2:Y:S01]  /*0920*/  SHFL.IDX PT, R2, R81, RZ, 0x1f ;  /* 0x00001fff51027589 */ /* 0x000ea200000e0000 */
[----:B------:R-:W-:Y:S01]  /*0930*/  NOP ;  /* 0x0000000000007918 */ /* 0x000fe20000000000 */
[----:B--2---:R-:W-:-:S13]  /*0940*/  ISETP.NE.AND P0, PT, R2, 0x4, PT ;  /* 0x000000040200780c */ /* 0x004fda0003f05270 */
[----:B------:R-:W-:Y:S05]  /*0950*/  @P0 BRA `(.L_x_12) ;  /* 0x00000000004c0947 */ /* 0x000fea0003800000 */
[----:B-1----:R-:W1:Y:S01]  /*0960*/  S2UR UR6, SR_CgaCtaId ;  /* 0x00000000000679c3 */ /* 0x002e620000008800 */
[----:B------:R-:W-:Y:S01]  /*0970*/  UMOV UR4, 0x1e0 ;  /* 0x000001e000047882 */ /* 0x000fe20000000000 */
[----:B------:R-:W-:Y:S01]  /*0980*/  UMOV UR5, 0x400 ;  /* 0x0000040000057882 */ /* 0x000fe20000000000 */
[----:B------:R-:W-:Y:S01]  /*0990*/  USEL UR4, UR4, 0x1a0, UP3 ;  /* 0x000001a004047887 */ /* 0x000fe20009800000 */
[----:B------:R-:W-:Y:S01]  /*09a0*/  UMOV UR8, 0x1 ;  /* 0x0000000100087882 */ /* 0x000fe20000000000 */
[----:B------:R-:W-:Y:S01]  /*09b0*/  ELECT P0, URZ, PT ;  /* 0x0000000000ff782f */ /* 0x000fe20003800000 */
[----:B------:R-:W-:-:S04]  /*09c0*/  UIADD3 UR8, UPT, UPT, -UR8, 0x100000, URZ ;  /* 0x0010000008087890 */ /* 0x000fc8000fffe1ff */
[----:B------:R-:W-:Y:S02]  /*09d0*/  USHF.L.U32 UR9, UR8, 0xb, URZ ;  /* 0x0000000b08097899 */ /* 0x000fe400080006ff */
[----:B------:R-:W-:Y:S02]  /*09e0*/  USHF.L.U32 UR8, UR8, 0x1, URZ ;  /* 0x0000000108087899 */ /* 0x000fe400080006ff */
[----:B-1----:R-:W-:Y:S02]  /*09f0*/  ULEA UR6, UR6, UR5, 0x18 ;  /* 0x0000000506067291 */ /* 0x002fe4000f8ec0ff */
[----:B------:R-:W-:-:S04]  /*0a00*/  UIADD3 UR4, UPT, UPT, -UR4, 0x100000, URZ ;  /* 0x0010000004047890 */ /* 0x000fc8000fffe1ff */
[----:B------:R-:W-:Y:S02]  /*0a10*/  USHF.L.U32 UR5, UR4, 0xb, URZ ;  /* 0x0000000b04057899 */ /* 0x000fe400080006ff */
[----:B------:R-:W-:Y:S01]  /*0a20*/  USHF.L.U32 UR4, UR4, 0x1, URZ ;  /* 0x0000000104047899 */ /* 0x000fe200080006ff */
[----:B------:R-:W1:Y:S03]  /*0a30*/  FENCE.VIEW.ASYNC.S ;  /* 0x00000000000073c6 */ /* 0x000e660000000000 */
[----:B-1----:R2:W1:Y:S08]  /*0a40*/  SYNCS.EXCH.64 URZ, [UR6+0x80], UR8 ;  /* 0x0000800806ff75b2 */ /* 0x0024700008000100 */
[----:B------:R2:W1:Y:S01]  /*0a50*/  SYNCS.EXCH.64 URZ, [UR6+0x90], UR4 ;  /* 0x0000900406ff75b2 */ /* 0x0004620008000100 */
[----:B------:R2:W1:Y:S01]  /*0a60*/  SYNCS.EXCH.64 URZ, [UR6+0x88], UR8 ;  /* 0x0000880806ff75b2 */ /* 0x0004620008000100 */
[----:B------:R2:W1:Y:S02]  /*0a70*/  SYNCS.EXCH.64 URZ, [UR6+0x98], UR4 ;  /* 0x0000980406ff75b2 */ /* 0x0004640008000100 */
[----:B--2---:R-:W-:Y:S01]  /*0a80*/  NOP ;  /* 0x0000000000007918 */ /* 0x004fe20000000000 */
.L_x_12:
        /* <DEDUP_REMOVED lines=26> */
.L_x_13:
[----:B------:R-:W2:Y:S01]  /*0c30*/  SHFL.IDX PT, R2, R81, RZ, 0x1f ;  /* 0x00001fff51027589 */ /* 0x000ea200000e0000 */
[----:B------:R-:W1:Y:S01]  /*0c40*/  S2UR UR47, SR_CgaCtaId ;  /* 0x00000000002f79c3 */ /* 0x000e620000008800 */
[----:B------:R-:W-:Y:S01]  /*0c50*/  NOP ;  /* 0x0000000000007918 */ /* 0x000fe20000000000 */
[----:B--2---:R-:W-:-:S13]  /*0c60*/  ISETP.NE.AND P0, PT, R2, 0x3, PT ;  /* 0x000000030200780c */ /* 0x004fda0003f05270 */
[----:B-1----:R-:W-:Y:S05]  /*0c70*/  @P0 BRA `(.L_x_14) ;  /* 0x0000000000340947 */ /* 0x002fea0003800000 */
[----:B------:R-:W-:Y:S01]  /*0c80*/  UMOV UR4, 0x400 ;  /* 0x0000040000047882 */ /* 0x000fe20000000000 */
[----:B------:R-:W-:Y:S01]  /*0c90*/  UMOV UR6, 0x20 ;  /* 0x0000002000067882 */ /* 0x000fe20000000000 */
[----:B------:R-:W-:Y:S02]  /*0ca0*/  ULEA UR4, UR47, UR4, 0x18 ;  /* 0x000000042f047291 */ /* 0x000fe4000f8ec0ff */
[----:B------:R-:W-:-:S04]  /*0cb0*/  UIADD3 UR6, UPT, UPT, -UR6, 0x100000, URZ ;  /* 0x0010000006067890 */ /* 0x000fc8000fffe1ff */
[----:B------:R-:W-:Y:S02]  /*0cc0*/  USHF.L.U32 UR7, UR6, 0xb, URZ ;  /* 0x0000000b06077899 */ /* 0x000fe400080006ff */
[----:B------:R-:W-:Y:S01]  /*0cd0*/  USHF.L.U32 UR6, UR6, 0x1, URZ ;  /* 0x0000000106067899 */ /* 0x000fe200080006ff */
[----:B------:R-:W-:Y:S01]  /*0ce0*/  ELECT P0, URZ, PT ;  /* 0x0000000000ff782f */ /* 0x000fe20003800000 */
[----:B------:R-:W1:Y:S10]  /*0cf0*/  FENCE.VIEW.ASYNC.S ;  /* 0x00000000000073c6 */ /* 0x000e740000000000 */
[----:B-1----:R1:W2:Y:S01]  /*0d00*/  SYNCS.EXCH.64 URZ, [UR4+0xe0], UR6 ;  /* 0x0000e00604ff75b2 */ /* 0x0022a20008000100 */
[----:B------:R1:W1:Y:S01]  /*0d10*/  SYNCS.EXCH.64 URZ, [UR4+0xf0], UR6 ;  /* 0x0000f00604ff75b2 */ /* 0x0002620008000100 */
[----:B------:R1:W1:Y:S01]  /*0d20*/  SYNCS.EXCH.64 URZ, [UR4+0xe8], UR6 ;  /* 0x0000e80604ff75b2 */ /* 0x0002620008000100 */
[----:B------:R1:W1:Y:S01]  /*0d30*/  SYNCS.EXCH.64 URZ, [UR4+0xf8], UR6 ;  /* 0x0000f80604ff75b2 */ /* 0x0002620008000100 */
[----:B------:R-:W-:Y:S01]  /*0d40*/  NOP ;  /* 0x0000000000007918 */ /* 0x000fe20000000000 */
.L_x_14:
[----:B-1----:R-:W1:Y:S01]  /*0d50*/  LDCU UR4, c[0x0][0x36c] ;  /* 0x00006d80ff0477ac */ /* 0x002e620008000800 */
[----:B------:R-:W-:Y:S01]  /*0d60*/  ISETP.NE.OR P3, PT, R0, 0x2, !P3 ;  /* 0x000000020000780c */ /* 0x000fe20005f65670 */
[----:B------:R-:W-:Y:S01]  /*0d70*/  NOP ;  /* 0x0000000000007918 */ /* 0x000fe20000000000 */
[----:B------:R-:W-:Y:S01]  /*0d80*/  LOP3.LUT R0, R94, 0x1f, RZ, 0xc0, !PT ;  /* 0x0000001f5e007812 */ /* 0x000fe200078ec0ff */
[----:B------:R-:W-:Y:S02]  /*0d90*/  UISETP.NE.AND UP4, UPT, UR17, URZ, UPT ;  /* 0x000000ff1100728c */ /* 0x000fe4000bf85270 */
[----:B-1----:R-:W-:-:S09]  /*0da0*/  UISETP.EQ.U32.AND UP5, UPT, UR4, 0x1, UPT ;  /* 0x000000010400788c */ /* 0x002fd2000bfa2070 */
[----:B------:R-:W-:Y:S05]  /*0db0*/  BRA.U !UP5, `(.L_x_15) ;  /* 0x000000010d087547 */ /* 0x000fea000b800000 */
[----:B--234-:R-:W-:Y:S01]  /*0dc0*/  UCGABAR_ARV ;  /* 0x00000000000079c7 */ /* 0x01cfe20008000000 */
[----:B------:R-:W-:Y:S05]  /*0dd0*/  BRA `(.L_x_16) ;  /* 0x0000000000047947 */ /* 0x000fea0003800000 */
.L_x_15:
[----:B--234-:R-:W-:Y:S01]  /*0de0*/  NOP ;  /* 0x0000000000007918 */ /* 0x01cfe20000000000 */
.L_x_16:
[----:B------:R-:W1:Y:S01]  /*0df0*/  S2UR UR7, SR_CTAID.X ;  /* 0x00000000000779c3 */ /* 0x000e620000002500 */
[----:B------:R-:W-:-:S05]  /*0e00*/  CS2R.32 R82, SR_CgaSize ;  /* 0x0000000000527805 */ /* 0x000fca0000008a00 */
[----:B------:R-:W-:-:S05]  /*0e10*/  IMAD R82, R82, -0xa0, RZ ;  /* 0xffffff6052527824 */ /* 0x000fca00078e02ff */
[----:B------:R-:W-:-:S14]  /*0e20*/  R2UR UR5, R82 ;  /* 0x00000000520572ca */ /* 0x000fdc00000e0000 */
[----:B------:R-:W2:Y:S01]  /*0e30*/  LDCU UR5, c[0x0][UR5+0x2b0] ;  /* 0x00005600050577ac */ /* 0x000ea20008000800 */
[----:B------:R-:W-:-:S05]  /*0e40*/  CS2R.32 R82, SR_CgaSize ;  /* 0x0000000000527805 */ /* 0x000fca0000008a00 */
[----:B------:R-:W-:-:S05]  /*0e50*/  IMAD R82, R82, -0xa0, RZ ;  /* 0xffffff6052527824 */ /* 0x000fca00078e02ff */
[----:B------:R-:W-:-:S14]  /*0e60*/  R2UR UR4, R82 ;  /* 0x00000000520472ca */ /* 0x000fdc00000e0000 */
[----:B------:R-:W3:Y:S01]  /*0e70*/  LDCU UR4, c[0x0][UR4+0x2b4] ;  /* 0x00005680040477ac */ /* 0x000ee20008000800 */
[----:B------:R-:W4:Y:S01]  /*0e80*/  S2UR UR8, SR_CTAID.Y ;  /* 0x00000000000879c3 */ /* 0x000f220000002600 */
[----:B------:R-:W-:-:S05]  /*0e90*/  CS2R.32 R82, SR_CgaSize ;  /* 0x0000000000527805 */ /* 0x000fca0000008a00 */
[----:B------:R-:W-:-:S05]  /*0ea0*/  IMAD R82, R82, -0xa0, RZ ;  /* 0xffffff6052527824 */ /* 0x000fca00078e02ff */
[----:B------:R-:W-:-:S14]  /*0eb0*/  R2UR UR9, R82 ;  /* 0x00000000520972ca */ /* 0x000fdc00000e0000 */
[----:B------:R-:W3:Y:S01]  /*0ec0*/  LDCU UR9, c[0x0][UR9+0x2a0] ;  /* 0x00005400090977ac */ /* 0x000ee20008000800 */
[----:B------:R-:W3:Y:S01]  /*0ed0*/  LDCU UR21, c[0x0][0xb24] ;  /* 0x00016480ff1577ac */ /* 0x000ee20008000800 */
[----:B------:R-:W1:Y:S01]  /*0ee0*/  S2UR UR36, SR_CTAID.Z ;  /* 0x00000000002479c3 */ /* 0x000e620000002700 */
[----:B------:R-:W-:-:S05]  /*0ef0*/  CS2R.32 R82, SR_CgaSize ;  /* 0x0000000000527805 */ /* 0x000fca0000008a00 */
[----:B------:R-:W-:-:S05]  /*0f00*/  IMAD R82, R82, -0xa0, RZ ;  /* 0xffffff6052527824 */ /* 0x000fca00078e02ff */
[----:B------:R-:W-:-:S14]  /*0f10*/  R2UR UR63, R82 ;  /* 0x00000000523f72ca */ /* 0x000fdc00000e0000 */
[----:B------:R-:W3:Y:S01]  /*0f20*/  LDCU UR63, c[0x0][UR63+0x2a4] ;  /* 0x000054803f3f77ac */ /* 0x000ee20008000800 */
[----:B------:R-:W3:Y:S01]  /*0f30*/  LDCU UR42, c[0x0][0xb24] ;  /* 0x00016480ff2a77ac */ /* 0x000ee20008000800 */
[----:B-1----:R-:W-:Y:S01]  /*0f40*/  I2FP.F32.U32 R3, UR7 ;  /* 0x0000000700037c45 */ /* 0x002fe20008201000 */
[----:B------:R-:W1:Y:S04]  /*0f50*/  LDCU UR28, c[0x0][0xb30] ;  /* 0x00016600ff1c77ac */ /* 0x000e680008000800 */
[----:B--2---:R-:W-:Y:S01]  /*0f60*/  FMUL R3, R3, UR5 ;  /* 0x0000000503037c20 */ /* 0x004fe20008400000 */
[----:B------:R-:W-:Y:S01]  /*0f70*/  USHF.L.U32 UR26, UR47, 0xc, URZ ;  /* 0x0000000c2f1a7899 */ /* 0x000fe200080006ff */
[----:B----4-:R-:W-:Y:S01]  /*0f80*/  I2FP.F32.U32 R2, UR8 ;  /* 0x0000000800027c45 */ /* 0x010fe20008201000 */
[----:B---3--:R-:W-:-:S03]  /*0f90*/  UISETP.GE.AND UP2, UPT, UR21, 0x1, UPT ;  /* 0x000000011500788c */ /* 0x008fc6000bf46270 */
[----:B------:R-:W2:Y:S01]  /*0fa0*/  F2I.U32.TRUNC.NTZ R3, R3 ;  /* 0x0000000300037305 */ /* 0x000ea2000020f000 */
[----:B------:R-:W-:Y:S01]  /*0fb0*/  UMOV UR16, UR7 ;  /* 0x0000000700107c82 */ /* 0x000fe20008000000 */
[----:B------:R-:W-:Y:S01]  /*0fc0*/  FMUL R2, R2, UR4 ;  /* 0x0000000402027c20 */ /* 0x000fe20008400000 */
[----:B------:R-:W-:-:S05]  /*0fd0*/  UMOV UR20, UR8 ;  /* 0x0000000800147c82 */ /* 0x000fca0008000000 */
[----:B------:R-:W3:Y:S01]  /*0fe0*/  F2I.U32.TRUNC.NTZ R2, R2 ;  /* 0x0000000200027305 */ /* 0x000ee2000020f000 */
[----:B--2---:R-:W-:Y:S02]  /*0ff0*/  R2UR UR4, R3 ;  /* 0x00000000030472ca */ /* 0x004fe400000e0000 */
[----:B---3--:R-:W-:Y:S02]  /*1000*/  R2UR UR6, R2 ;  /* 0x00000000020672ca */ /* 0x008fe400000e0000 */
[----:B------:R-:W-:-:S09]  /*1010*/  PRMT R2, RZ, 0x7610, R2 ;  /* 0x00007610ff027816 */ /* 0x000fd20000000002 */
[----:B------:R-:W-:-:S04]  /*1020*/  UIADD3 UR5, UPT, UPT, -UR4, URZ, URZ ;  /* 0x000000ff04057290 */ /* 0x000fc8000fffe1ff */
[----:B------:R-:W-:Y:S02]  /*1030*/  UIMAD UR5, UR9, UR5, UR7 ;  /* 0x00000005090572a4 */ /* 0x000fe4000f8e0207 */
[----:B------:R-:W-:-:S04]  /*1040*/  UIADD3 UR4, UPT, UPT, -UR6, URZ, URZ ;  /* 0x000000ff06047290 */ /* 0x000fc8000fffe1ff */
[----:B------:R-:W-:Y:S01]  /*1050*/  IMAD.U32 R82, RZ, RZ, UR5 ;  /* 0x00000005ff527e24 */ /* 0x000fe2000f8e00ff */
[----:B------:R-:W-:Y:S01]  /*1060*/  UIMAD UR63, UR63, UR4, UR8 ;  /* 0x000000043f3f72a4 */ /* 0x000fe2000f8e0208 */
[----:B-1----:R-:W-:Y:S11]  /*1070*/  BRA.U UP4, `(.L_x_17) ;  /* 0x0000000104287547 */ /* 0x002ff6000b800000 */
[----:B------:R-:W-:Y:S01]  /*1080*/  R2UR UR4, R82 ;  /* 0x00000000520472ca */ /* 0x000fe200000e0000 */
[----:B------:R-:W-:Y:S02]  /*1090*/  UISETP.NE.AND UP0, UPT, UR63, URZ, UPT ;  /* 0x000000ff3f00728c */ /* 0x000fe4000bf05270 */
[----:B------:R-:W-:-:S10]  /*10a0*/  UISETP.NE.AND UP1, UPT, UR63, 0x1, UPT ;  /* 0x000000013f00788c */ /* 0x000fd4000bf25270 */
[----:B------:R-:W-:-:S04]  /*10b0*/  UISETP.EQ.OR UP0, UPT, UR4, URZ, !UP0 ;  /* 0x000000ff0400728c */ /* 0x000fc8000c702670 */
[----:B------:R-:W-:Y:S02]  /*10c0*/  USEL UR5, URZ, 0x1, !UP0 ;  /* 0x00000001ff057887 */ /* 0x000fe4000c000000 */
[----:B------:R-:W-:Y:S02]  /*10d0*/  UISETP.NE.AND UP0, UPT, UR4, URZ, UPT ;  /* 0x000000ff0400728c */ /* 0x000fe4000bf05270 */
[----:B------:R-:W-:-:S04]  /*10e0*/  USEL UR4, URZ, 0x2, UP1 ;  /* 0x00000002ff047887 */ /* 0x000fc80008800000 */
[----:B------:R-:W-:-:S04]  /*10f0*/  USEL UR4, UR4, 0x2, UP0 ;  /* 0x0000000204047887 */ /* 0x000fc80008000000 */
[----:B------:R-:W-:-:S06]  /*1100*/  UIADD3 UR4, UPT, UPT, UR5, UR4, URZ ;  /* 0x0000000405047290 */ /* 0x000fcc000fffe0ff */
[----:B------:R-:W-:Y:S02]  /*1110*/  MOV R2, UR4 ;  /* 0x0000000400027c02 */ /* 0x000fe40008000f00 */
.L_x_17:
[----:B------:R-:W-:Y:S05]  /*1120*/  BRA.U !UP2, `(.L_x_18) ;  /* 0x000000010ad47547 */ /* 0x000fea000b800000 */
[----:B------:R-:W1:Y:S01]  /*1130*/  LDCU.128 UR12, c[0x0][0xb10] ;  /* 0x00016200ff0c77ac */ /* 0x000e620008000c00 */
[----:B------:R-:W2:Y:S01]  /*1140*/  LDCU UR6, c[0x0][0x370] ;  /* 0x00006e00ff0677ac */ /* 0x000ea20008000800 */
[----:B------:R-:W3:Y:S01]  /*1150*/  LDCU UR5, c[0x0][0x374] ;  /* 0x00006e80ff0577ac */ /* 0x000ee20008000800 */
[----:B------:R-:W4:Y:S01]  /*1160*/  LDCU UR27, c[0x0][0xb0c] ;  /* 0x00016180ff1b77ac */ /* 0x000f220008000800 */
[----:B------:R-:W4:Y:S01]  /*1170*/  LDCU UR4, c[0x0][0xb20] ;  /* 0x00016400ff0477ac */ /* 0x000f220008000800 */
[----:B------:R-:W4:Y:S01]  /*1180*/  LDCU.64 UR8, c[0x0][0xb28] ;  /* 0x00016500ff0877ac */ /* 0x000f220008000a00 */
[----:B-1----:R-:W-:Y:S02]  /*1190*/  UISETP.NE.AND UP0, UPT, UR14, 0x1, UPT ;  /* 0x000000010e00788c */ /* 0x002fe4000bf05270 */
[----:B---3--:R-:W-:Y:S02]  /*11a0*/  UIMAD.WIDE.U32 UR10, UR5, UR15, URZ ;  /* 0x0000000f050a72a5 */ /* 0x008fe4000f8e00ff */
[----:B--2---:R-:W-:-:S02]  /*11b0*/  UIMAD.WIDE.U32 UR22, UR6, UR12, URZ ;  /* 0x0000000c061672a5 */ /* 0x004fc4000f8e00ff */
[----:B----4-:R-:W-:Y:S02]  /*11c0*/  UISETP.NE.AND UP1, UPT, UR27, 0x1, UPT ;  /* 0x000000011b00788c */ /* 0x010fe4000bf25270 */
[----:B------:R-:W-:Y:S01]  /*11d0*/  UISETP.NE.AND UP2, UPT, UR21, 0x1, UPT ;  /* 0x000000011500788c */ /* 0x000fe2000bf45270 */
[----:B------:R-:W-:Y:S02]  /*11e0*/  UMOV UR10, UR11 ;  /* 0x0000000b000a7c82 */ /* 0x000fe40008000000 */
[----:B------:R-:W-:Y:S01]  /*11f0*/  UMOV UR22, UR23 ;  /* 0x0000001700167c82 */ /* 0x000fe20008000000 */
[----:B------:R-:W-:Y:S02]  /*1200*/  @UP0 USHF.R.U32.HI UR5, URZ, UR4, UR10 ;  /* 0x00000004ff050299 */ /* 0x000fe4000801160a */
[----:B------:R-:W-:Y:S02]  /*1210*/  UIMAD.WIDE.U32 UR24, UR20, UR15, URZ ;  /* 0x0000000f141872a5 */ /* 0x000fe4000f8e00ff */
[----:B------:R-:W-:-:S02]  /*1220*/  UIMAD.WIDE.U32 UR10, UR5, UR8, URZ ;  /* 0x00000008050a72a5 */ /* 0x000fc4000f8e00ff */
[----:B------:R-:W-:Y:S02]  /*1230*/  @UP1 USHF.R.U32.HI UR6, URZ, UR13, UR22 ;  /* 0x0000000dff061299 */ /* 0x000fe40008011616 */
[----:B------:R-:W-:Y:S02]  /*1240*/  UIMAD.WIDE.U32 UR18, UR16, UR12, URZ ;  /* 0x0000000c101272a5 */ /* 0x000fe4000f8e00ff */
[----:B------:R-:W-:Y:S01]  /*1250*/  UIMAD.WIDE.U32 UR22, UR6, UR8, URZ ;  /* 0x00000008061672a5 */ /* 0x000fe2000f8e00ff */
[----:B------:R-:W-:Y:S01]  /*1260*/  UMOV UR24, UR25 ;  /* 0x0000001900187c82 */ /* 0x000fe20008000000 */
[----:B------:R-:W-:Y:S01]  /*1270*/  UMOV UR10, UR11 ;  /* 0x0000000b000a7c82 */ /* 0x000fe20008000000 */
[----:B------:R-:W-:Y:S02]  /*1280*/  USHF.R.U32.HI UR24, URZ, UR4, UR24 ;  /* 0x00000004ff187299 */ /* 0x000fe40008011618 */
[----:B------:R-:W-:Y:S02]  /*1290*/  @UP2 USHF.R.U32.HI UR5, URZ, UR9, UR10 ;  /* 0x00000009ff052299 */ /* 0x000fe4000801160a */
[----:B------:R-:W-:Y:S01]  /*12a0*/  UMOV UR7, UR23 ;  /* 0x0000001700077c82 */ /* 0x000fe20008000000 */
[----:B------:R-:W-:Y:S01]  /*12b0*/  UMOV UR18, UR19 ;  /* 0x0000001300127c82 */ /* 0x000fe20008000000 */
[----:B------:R-:W-:-:S02]  /*12c0*/  @UP2 USHF.R.U32.HI UR6, URZ, UR9, UR7 ;  /* 0x00000009ff062299 */ /* 0x000fc40008011607 */
[----:B------:R-:W-:Y:S02]  /*12d0*/  USHF.R.U32.HI UR13, URZ, UR13, UR18 ;  /* 0x0000000dff0d7299 */ /* 0x000fe40008011612 */
[----:B------:R-:W-:Y:S02]  /*12e0*/  USEL UR4, UR20, UR24, !UP0 ;  /* 0x0000001814047287 */ /* 0x000fe4000c000000 */
[----:B------:R-:W-:Y:S02]  /*12f0*/  UIMAD UR7, UR5, UR21, URZ ;  /* 0x00000015050772a4 */ /* 0x000fe4000f8e02ff */
[----:B------:R-:W-:Y:S02]  /*1300*/  USEL UR5, UR16, UR13, !UP1 ;  /* 0x0000000d10057287 */ /* 0x000fe4000c800000 */
[----:B------:R-:W-:Y:S02]  /*1310*/  UIMAD UR12, UR6, UR21, URZ ;  /* 0x00000015060c72a4 */ /* 0x000fe4000f8e02ff */
[----:B------:R-:W-:-:S02]  /*1320*/  UISETP.GE.AND UP0, UPT, UR4, UR7, UPT ;  /* 0x000000070400728c */ /* 0x000fc4000bf06270 */
[----:B------:R-:W-:Y:S02]  /*1330*/  UIMAD.WIDE.U32 UR10, UR4, UR8, URZ ;  /* 0x00000008040a72a5 */ /* 0x000fe4000f8e00ff */
[----:B------:R-:W-:Y:S02]  /*1340*/  UISETP.GE.OR UP0, UPT, UR5, UR12, UP0 ;  /* 0x0000000c0500728c */ /* 0x000fe40008706670 */
[----:B------:R-:W-:Y:S02]  /*1350*/  UIMAD.WIDE.U32 UR12, UR5, UR8, URZ ;  /* 0x00000008050c72a5 */ /* 0x000fe4000f8e00ff */
[----:B------:R-:W-:Y:S01]  /*1360*/  UIADD3 UR10, UPT, UPT, -UR4, URZ, URZ ;  /* 0x000000ff040a7290 */ /* 0x000fe2000fffe1ff */
[----:B------:R-:W-:Y:S01]  /*1370*/  UMOV UR8, UR11 ;  /* 0x0000000b00087c82 */ /* 0x000fe20008000000 */
[----:B------:R-:W-:Y:S02]  /*1380*/  UIADD3 UR11, UPT, UPT, -UR5, URZ, URZ ;  /* 0x000000ff050b7290 */ /* 0x000fe4000fffe1ff */
[----:B------:R-:W-:-:S03]  /*1390*/  USHF.R.U32.HI UR8, URZ, UR9, UR8 ;  /* 0x00000009ff087299 */ /* 0x000fc60008011608 */
[----:B------:R-:W-:Y:S01]  /*13a0*/  @!UP0 UMOV UR7, UR13 ;  /* 0x0000000d00078c82 */ /* 0x000fe20008000000 */
[----:B------:R-:W-:Y:S02]  /*13b0*/  UIMAD UR20, UR14, UR10, UR20 ;  /* 0x0000000a0e1472a4 */ /* 0x000fe4000f8e0214 */
[----:B------:R-:W-:Y:S02]  /*13c0*/  USEL UR8, UR4, UR8, !UP2 ;  /* 0x0000000804087287 */ /* 0x000fe4000d000000 */
[----:B------:R-:W-:Y:S02]  /*13d0*/  @!UP0 USHF.R.U32.HI UR7, URZ, UR9, UR7 ;  /* 0x00000009ff078299 */ /* 0x000fe40008011607 */
[----:B------:R-:W-:Y:S02]  /*13e0*/  UIADD3 UR9, UPT, UPT, -UR8, URZ, URZ ;  /* 0x000000ff08097290 */ /* 0x000fe4000fffe1ff */
[----:B------:R-:W-:Y:S02]  /*13f0*/  @!UP0 USEL UR7, UR5, UR7, !UP2 ;  /* 0x0000000705078287 */ /* 0x000fe4000d000000 */
[----:B------:R-:W-:-:S02]  /*1400*/  UIMAD UR9, UR21, UR9, UR4 ;  /* 0x00000009150972a4 */ /* 0x000fc4000f8e0204 */
[----:B------:R-:W-:Y:S02]  /*1410*/  @!UP0 UIADD3 UR8, UPT, UPT, UR8, -UR7, URZ ;  /* 0x8000000708088290 */ /* 0x000fe4000fffe0ff */
[----:B------:R-:W-:Y:S02]  /*1420*/  @!UP0 UIMAD UR6, UR9, UR6, UR7 ;  /* 0x00000006090682a4 */ /* 0x000fe4000f8e0207 */
[----:B------:R-:W-:Y:S02]  /*1430*/  @!UP0 UIMAD UR4, UR8, UR21, UR5 ;  /* 0x00000015080482a4 */ /* 0x000fe4000f8e0205 */
[----:B------:R-:W-:Y:S02]  /*1440*/  UIMAD UR16, UR27, UR11, UR16 ;  /* 0x0000000b1b1072a4 */ /* 0x000fe4000f8e0210 */
[----:B------:R-:W-:Y:S01]  /*1450*/  UIMAD UR20, UR4, UR14, UR20 ;  /* 0x0000000e041472a4 */ /* 0x000fe2000f8e0214 */
[----:B------:R-:W-:Y:S02]  /*1460*/  @!UP0 UMOV UR5, UR6 ;  /* 0x0000000600058c82 */ /* 0x000fe40008000000 */
[----:B------:R-:W-:-:S12]  /*1470*/  UIMAD UR16, UR5, UR27, UR16 ;  /* 0x0000001b051072a4 */ /* 0x000fd8000f8e0210 */
.L_x_18:
[----:B------:R-:W-:Y:S02]  /*1480*/  UISETP.NE.AND UP1, UPT, UR28, 0x1, UPT ;  /* 0x000000011c00788c */ /* 0x000fe4000bf25270 */
[----:B------:R-:W-:Y:S02]  /*1490*/  UISETP.NE.AND UP0, UPT, UR17, 0x2, UPT ;  /* 0x000000021100788c */ /* 0x000fe4000bf05270 */
[----:B------:R-:W-:-:S05]  /*14a0*/  ULOP3.LUT UR21, UR26, 0x1000, URZ, 0xc0, !UPT ;  /* 0x000010001a157892 */ /* 0x000fca000f8ec0ff */
[----:B------:R-:W-:Y:S07]  /*14b0*/  BRA.U UP1, `(.L_x_19) ;  /* 0x0000000101447547 */ /* 0x000fee000b800000 */
[----:B------:R-:W1:Y:S01]  /*14c0*/  LDCU.128 UR8, c[0x0][0xb10] ;  /* 0x00016200ff0877ac */ /* 0x000e620008000c00 */
[----:B------:R-:W2:Y:S01]  /*14d0*/  LDCU UR12, c[0x0][0xb0c] ;  /* 0x00016180ff0c77ac */ /* 0x000ea20008000800 */
[----:B------:R-:W3:Y:S01]  /*14e0*/  LDCU UR13, c[0x0][0xb20] ;  /* 0x00016400ff0d77ac */ /* 0x000ee20008000800 */
[----:B-1----:R-:W-:Y:S02]  /*14f0*/  UIMAD.WIDE.U32 UR6, UR16, UR8, URZ ;  /* 0x00000008100672a5 */ /* 0x002fe4000f8e00ff */
[----:B------:R-:W-:Y:S02]  /*1500*/  UIMAD.WIDE.U32 UR4, UR20, UR11, URZ ;  /* 0x0000000b140472a5 */ /* 0x000fe4000f8e00ff */
[----:B--2---:R-:W-:Y:S02]  /*1510*/  UISETP.NE.AND UP2, UPT, UR12, 0x1, UPT ;  /* 0x000000010c00788c */ /* 0x004fe4000bf45270 */
[----:B------:R-:W-:Y:S01]  /*1520*/  UISETP.NE.AND UP1, UPT, UR10, 0x1, UPT ;  /* 0x000000010a00788c */ /* 0x000fe2000bf25270 */
[----:B------:R-:W-:-:S02]  /*1530*/  UMOV UR6, UR7 ;  /* 0x0000000700067c82 */ /* 0x000fc40008000000 */
[----:B------:R-:W-:Y:S01]  /*1540*/  UMOV UR4, UR5 ;  /* 0x0000000500047c82 */ /* 0x000fe20008000000 */
[----:B------:R-:W-:Y:S02]  /*1550*/  USHF.R.U32.HI UR6, URZ, UR9, UR6 ;  /* 0x00000009ff067299 */ /* 0x000fe40008011606 */
[----:B---3--:R-:W-:Y:S02]  /*1560*/  USHF.R.U32.HI UR4, URZ, UR13, UR4 ;  /* 0x0000000dff047299 */ /* 0x008fe40008011604 */
[----:B------:R-:W-:Y:S02]  /*1570*/  USEL UR5, UR16, UR6, !UP2 ;  /* 0x0000000610057287 */ /* 0x000fe4000d000000 */
[----:B------:R-:W-:-:S04]  /*1580*/  USEL UR4, UR20, UR4, !UP1 ;  /* 0x0000000414047287 */ /* 0x000fc8000c800000 */
[----:B------:R-:W-:Y:S02]  /*1590*/  UIADD3 UR6, UPT, UPT, UR5, -UR4, URZ ;  /* 0x8000000405067290 */ /* 0x000fe4000fffe0ff */
[----:B------:R-:W-:Y:S02]  /*15a0*/  UIADD3 UR4, UPT, UPT, -UR5, UR4, URZ ;  /* 0x0000000405047290 */ /* 0x000fe4000fffe1ff */
[----:B------:R-:W-:Y:S02]  /*15b0*/  UIMAD UR20, UR6, UR10, UR20 ;  /* 0x0000000a061472a4 */ /* 0x000fe4000f8e0214 */
[----:B------:R-:W-:-:S12]  /*15c0*/  UIMAD UR16, UR4, UR12, UR16 ;  /* 0x0000000c041072a4 */ /* 0x000fd8000f8e0210 */
.L_x_19:
[----:B------:R-:W-:Y:S05]  /*15d0*/  BRA.U !UP5, `(.L_x_20) ;  /* 0x000000010d0c7547 */ /* 0x000fea000b800000 */
[----:B------:R-:W-:Y:S01]  /*15e0*/  UCGABAR_WAIT ;  /* 0x0000000000007dc7 */ /* 0x000fe20008000000 */
[----:B------:R-:W-:Y:S01]  /*15f0*/  CCTL.IVALL ;  /* 0x00000000ff00798f */ /* 0x000fe20002000000 */
[----:B------:R-:W-:Y:S05]  /*1600*/  BRA `(.L_x_21) ;  /* 0x0000000000047947 */ /* 0x000fea0003800000 */
.L_x_20:
[----:B------:R-:W-:Y:S06]  /*1610*/  BAR.SYNC.DEFER_BLOCKING 0x0 ;  /* 0x0000000000007b1d */ /* 0x000fec0000010000 */
.L_x_21:
[----:B------:R-:W-:Y:S05]  /*1620*/  BRA.U UP0, `(.L_x_22) ;  /* 0x00000011009c7547 */ /* 0x000fea000b800000 */
[----:B------:R-:W1:Y:S01]  /*1630*/  LDCU UR6, c[0x0][0x38c] ;  /* 0x00007180ff0677ac */ /* 0x000e620008000800 */
[----:B------:R-:W-:Y:S01]  /*1640*/  PLOP3.LUT P1, PT, PT, PT, UP3, 0x80, 0x8 ;  /* 0x000000000008781c */ /* 0x000fe20003f2f038 */
[----:B------:R-:W-:Y:S01]  /*1650*/  IMAD.MOV.U32 R12, RZ, RZ, 0x1 ;  /* 0x00000001ff0c7424 */ /* 0x000fe200078e00ff */
[----:B------:R-:W-:Y:S01]  /*1660*/  ISETP.EQ.OR P2, PT, R0, RZ, P3 ;  /* 0x000000ff0000720c */ /* 0x000fe20001f42670 */
[----:B------:R-:W-:Y:S01]  /*1670*/  UISETP.NE.AND UP1, UPT, UR17, URZ, UPT ;  /* 0x000000ff1100728c */ /* 0x000fe2000bf25270 */
[----:B------:R-:W-:Y:S02]  /*1680*/  PLOP3.LUT P1, PT, P1, PT, PT, 0x8, 0x80 ;  /* 0x000000000080781c */ /* 0x000fe40000f2e170 */
[----:B------:R-:W-:Y:S01]  /*1690*/  CS2R R10, SRZ ;  /* 0x00000000000a7805 */ /* 0x000fe2000001ff00 */
[----:B------:R-:W-:Y:S01]  /*16a0*/  IMAD.MOV.U32 R9, RZ, RZ, RZ ;  /* 0x000000ffff097224 */ /* 0x000fe200078e00ff */
[----:B------:R-:W2:Y:S01]  /*16b0*/  LDCU UR39, c[0x0][0x370] ;  /* 0x00006e00ff2777ac */ /* 0x000ea20008000800 */
[----:B------:R-:W-:Y:S01]  /*16c0*/  IMAD.MOV.U32 R8, RZ, RZ, 0x1 ;  /* 0x00000001ff087424 */ /* 0x000fe200078e00ff */
[----:B------:R-:W-:Y:S01]  /*16d0*/  USEL UR25, UR43, 0x2, UP1 ;  /* 0x000000022b197887 */ /* 0x000fe20008800000 */
[----:B------:R-:W3:Y:S01]  /*16e0*/  LDCU.64 UR28, c[0x0][0x348] ;  /* 0x00006900ff1c77ac */ /* 0x000ee20008000a00 */
[----:B-1----:R-:W-:-:S02]  /*16f0*/  UIADD3 UR5, UPT, UPT, UR6, 0x3f, URZ ;  /* 0x0000003f06057890 */ /* 0x002fc4000fffe0ff */
[----:B------:R-:W-:Y:S02]  /*1700*/  USHF.R.U32.HI UR44, URZ, 0x6, UR21 ;  /* 0x00000006ff2c7899 */ /* 0x000fe40008011615 */
[----:B------:R-:W-:Y:S02]  /*1710*/  USHF.R.S32.HI UR4, URZ, 0x1f, UR5 ;  /* 0x0000001fff047899 */ /* 0x000fe40008011405 */
[----:B------:R-:W-:Y:S02]  /*1720*/  UIADD3 UR45, UPT, UPT, UR6, 0x7e, URZ ;  /* 0x0000007e062d7890 */ /* 0x000fe4000fffe0ff */
[----:B------:R-:W-:Y:S01]  /*1730*/  ULEA.HI UR4, UR4, UR5, URZ, 0x6 ;  /* 0x0000000504047291 */ /* 0x000fe2000f8f30ff */
[----:B------:R-:W1:Y:S03]  /*1740*/  LDCU UR38, c[0x0][0x374] ;  /* 0x00006e80ff2677ac */ /* 0x000e660008000800 */
[----:B------:R-:W-:-:S02]  /*1750*/  USHF.R.S32.HI UR41, URZ, 0x6, UR4 ;  /* 0x00000006ff297899 */ /* 0x000fc40008011404 */
[----:B------:R-:W-:Y:S02]  /*1760*/  UIADD3 UR4, UPT, UPT, UR6, -0x1, URZ ;  /* 0xffffffff06047890 */ /* 0x000fe4000fffe0ff */
[----:B------:R-:W-:Y:S02]  /*1770*/  UISETP.LT.U32.AND UP0, UPT, UR41, 0x3, UPT ;  /* 0x000000032900788c */ /* 0x000fe4000bf01070 */
[----:B------:R-:W-:Y:S02]  /*1780*/  UISETP.GE.U32.AND UP2, UPT, UR4, -0x7f, UPT ;  /* 0xffffff810400788c */ /* 0x000fe4000bf46070 */
[----:B------:R-:W-:Y:S01]  /*1790*/  USEL UR40, UR41, 0x3, UP0 ;  /* 0x0000000329287887 */ /* 0x000fe20008000000 */
[----:B------:R-:W-:-:S03]  /*17a0*/  UMOV UR5, URZ ;  /* 0x000000ff00057c82 */ /* 0x000fc60008000000 */
[----:B------:R-:W-:Y:S02]  /*17b0*/  UIADD3 UR24, UPT, UPT, UR40, -0x1, URZ ;  /* 0xffffffff28187890 */ /* 0x000fe4000fffe0ff */
[----:B------:R-:W-:-:S03]  /*17c0*/  UIADD3 UR43, UPT, UPT, UR41, -UR40, URZ ;  /* 0x80000028292b7290 */ /* 0x000fc6000fffe0ff */
[----:B------:R-:W-:-:S04]  /*17d0*/  @UP2 UIADD3 UR24, UPT, UPT, UR40, URZ, URZ ;  /* 0x000000ff28182290 */ /* 0x000fc8000fffe0ff */
[----:B-123--:R-:W-:-:S12]  /*17e0*/  UIADD3 UR24, UPT, UPT, UR24, 0x1, URZ ;  /* 0x0000000118187890 */ /* 0x00efd8000fffe0ff */
.L_x_42:
[----:B------:R-:W-:Y:S01]  /*17f0*/  UISETP.NE.AND UP0, UPT, UR47, URZ, UPT ;  /* 0x000000ff2f00728c */ /* 0x000fe2000bf05270 */
[----:B-1----:R-:W1:Y:S08]  /*1800*/  S2UR UR47, SR_CgaCtaId ;  /* 0x00000000002f79c3 */ /* 0x002e700000008800 */
[----:B------:R-:W-:Y:S05]  /*1810*/  BRA.U UP0, `(.L_x_23) ;  /* 0x0000000100347547 */ /* 0x000fea000b800000 */
[----:B------:R-:W2:Y:S01]  /*1820*/  S2R R0, SR_CgaCtaId ;  /* 0x0000000000007919 */ /* 0x000ea20000008800 */
[----:B------:R-:W-:Y:S02]  /*1830*/  MOV R3, 0x400 ;  /* 0x0000040000037802 */ /* 0x000fe40000000f00 */
[----:B------:R-:W-:Y:S02]  /*1840*/  SHF.L.U32 R2, R8, 0x1f, RZ ;  /* 0x0000001f08027819 */ /* 0x000fe400000006ff */
[----:B--2---:R-:W-:-:S05]  /*1850*/  LEA R0, R0, R3, 0x18 ;  /* 0x0000000300007211 */ /* 0x004fca00078ec0ff */
[----:B------:R-:W-:-:S04]  /*1860*/  IMAD R3, R9, 0x8, R0 ;  /* 0x0000000809037824 */ /* 0x000fc800078e0200 */
[----:B------:R-:W2:Y:S02]  /*1870*/  SYNCS.PHASECHK.TRANS64.TRYWAIT P0, [R3+URZ+0xf0], R2 ;  /* 0x0000f002030075a7 */ /* 0x000ea400080011ff */
[----:B--2---:R-:W-:Y:S05]  /*1880*/  @!P0 BRA `(.L_x_24) ;  /* 0x0000007800a88947 */ /* 0x004fea0003800000 */
.L_x_137:
[----:B------:R-:W-:Y:S01]  /*1890*/  VIADD R9, R9, 0x1 ;  /* 0x0000000109097836 */ /* 0x000fe20000000000 */
[----:B------:R2:W-:Y:S04]  /*18a0*/  SYNCS.ARRIVE.TRANS64.A1T0 RZ, [R3+URZ+0xe0], RZ ;  /* 0x0000e0ff03ff79a7 */ /* 0x0005e800081000ff */
[----:B------:R-:W-:-:S04]  /*18b0*/  ISETP.NE.AND P0, PT, R9, 0x2, PT ;  /* 0x000000020900780c */ /* 0x000fc80003f05270 */
[----:B------:R-:W-:Y:S02]  /*18c0*/  SEL R9, R9, RZ, P0 ;  /* 0x000000ff09097207 */ /* 0x000fe40000000000 */
[----:B--2---:R-:W-:-:S04]  /*18d0*/  SEL R3, RZ, 0x1, P0 ;  /* 0x00000001ff037807 */ /* 0x004fc80000000000 */
[----:B------:R-:W-:-:S07]  /*18e0*/  LOP3.LUT R8, R8, R3, RZ, 0x3c, !PT ;  /* 0x0000000308087212 */ /* 0x000fce00078e3cff */
.L_x_23:
[----:B------:R-:W-:Y:S01]  /*18f0*/  UMOV UR6, 0x400 ;  /* 0x0000040000067882 */ /* 0x000fe20000000000 */
[----:B------:R-:W-:Y:S01]  /*1900*/  SHF.L.U32 R0, R12, 0x1f, RZ ;  /* 0x0000001f0c007819 */ /* 0x000fe200000006ff */
[----:B-1----:R-:W-:Y:S02]  /*1910*/  ULEA UR6, UR47, UR6, 0x18 ;  /* 0x000000062f067291 */ /* 0x002fe4000f8ec0ff */
[----:B------:R-:W-:Y:S02]  /*1920*/  UISETP.GE.U32.AND UP0, UPT, UR45, 0x7f, UPT ;  /* 0x0000007f2d00788c */ /* 0x000fe4000bf06070 */
[----:B------:R-:W-:Y:S02]  /*1930*/  ULEA UR4, UR5, UR6, 0x3 ;  /* 0x0000000605047291 */ /* 0x000fe4000f8e18ff */
[----:B------:R-:W-:Y:S02]  /*1940*/  USHF.L.U32 UR11, UR20, 0x7, URZ ;  /* 0x00000007140b7899 */ /* 0x000fe400080006ff */
[----:B------:R-:W-:Y:S01]  /*1950*/  ULEA UR35, UR16, UR44, 0x7 ;  /* 0x0000002c10237291 */ /* 0x000fe2000f8e38ff */
[----:B------:R-:W-:-:S04]  /*1960*/  UMOV UR13, URZ ;  /* 0x000000ff000d7c82 */ /* 0x000fc80008000000 */
[----:B------:R1:W2:Y:S01]  /*1970*/  SYNCS.PHASECHK.TRANS64.TRYWAIT P0, [UR4+0x18], R0 ;  /* 0x00001800ff0075a7 */ /* 0x0002a20008001104 */
[----:B------:R-:W-:Y:S06]  /*1980*/  BRA.U !UP0, `(.L_x_25) ;  /* 0x0000000108bc7547 */ /* 0x000fec000b800000 */
[----:B------:R-:W-:Y:S01]  /*1990*/  UMOV UR7, URZ ;  /* 0x000000ff00077c82 */ /* 0x000fe20008000000 */
[----:B------:R-:W-:-:S05]  /*19a0*/  UMOV UR4, UR5 ;  /* 0x0000000500047c82 */ /* 0x000fca0008000000 */
.L_x_31:
[----:B------:R-:W-:Y:S01]  /*19b0*/  ULEA UR33, UR4, UR6, 0x3 ;  /* 0x0000000604217291 */ /* 0x000fe2000f8e18ff */
[----:B--2---:R-:W-:Y:S01]  /*19c0*/  @!P3 MOV R2, 0x8000 ;  /* 0x000080000002b802 */ /* 0x004fe20000000f00 */
[----:B--2-4-:R-:W-:Y:S10]  /*19d0*/  @P0 BRA `(.L_x_26) ;  /* 0x00000000000c0947 */ /* 0x014ff40003800000 */
[----:B------:R-:W-:-:S04]  /*19e0*/  SHF.L.U32 R3, R12, 0x1f, RZ ;  /* 0x0000001f0c037819 */ /* 0x000fc800000006ff */
[----:B------:R-:W2:Y:S02]  /*19f0*/  SYNCS.PHASECHK.TRANS64.TRYWAIT P0, [UR33+0x18], R3 ;  /* 0x00001803ff0075a7 */ /* 0x000ea40008001121 */
[----:B--2---:R-:W-:Y:S05]  /*1a00*/  @!P0 BRA `(.L_x_27) ;  /* 0x00000078005c8947 */ /* 0x004fea0003800000 */
.L_x_26:
[----:B------:R2:W-:Y:S01]  /*1a10*/  @!P3 SYNCS.ARRIVE.TRANS64 RZ, [UR33], R2 ;  /* 0x00000002ffffb9a7 */ /* 0x0005e20008000021 */
[----:B------:R-:W-:-:S04]  /*1a20*/  ULOP3.LUT UR5, UR25, 0x2, URZ, 0xfc, !UPT ;  /* 0x0000000219057892 */ /* 0x000fc8000f8efcff */
[----:B------:R-:W-:-:S09]  /*1a30*/  UISETP.NE.AND UP0, UPT, UR5, 0x2, UPT ;  /* 0x000000020500788c */ /* 0x000fd2000bf05270 */
[----:B------:R-:W-:Y:S05]  /*1a40*/  BRA.U UP0, `(.L_x_28) ;  /* 0x0000000100047547 */ /* 0x000fea000b800000 */
[----:B------:R-:W-:Y:S05]  /*1a50*/  BPT.TRAP 0x1 ;  /* 0x000000040000795c */ /* 0x000fea0000300000 */
.L_x_28:
[----:B------:R-:W-:Y:S04]  /*1a60*/  BSSY.RECONVERGENT B0, `(.L_x_29) ;  /* 0x0000003000007945 */ /* 0x000fe80003800200 */
[----:B------:R-:W-:Y:S05]  /*1a70*/  @P2 BRA `(.L_x_30) ;  /* 0x0000000000042947 */ /* 0x000fea0003800000 */
[----:B------:R-:W-:Y:S05]  /*1a80*/  BPT.TRAP 0x1 ;  /* 0x000000040000795c */ /* 0x000fea0000300000 */
.L_x_30:
[----:B------:R-:W-:Y:S05]  /*1a90*/  BSYNC.RECONVERGENT B0 ;  /* 0x0000000000007941 */ /* 0x000fea0003800200 */
.L_x_29:
[----:B------:R-:W-:Y:S02]  /*1aa0*/  UIADD3 UR5, UPT, UPT, UR4, 0x1, URZ ;  /* 0x0000000104057890 */ /* 0x000fe4000fffe0ff */
[----:B------:R-:W-:Y:S02]  /*1ab0*/  UIADD3 UR16, UP1, UPT, UR28, 0x80, URZ ;  /* 0x000000801c107890 */ /* 0x000fe4000ff3e0ff */
[----:B------:R-:W-:Y:S02]  /*1ac0*/  UISETP.NE.AND UP0, UPT, UR5, 0x3, UPT ;  /* 0x000000030500788c */ /* 0x000fe4000bf05270 */
[----:B------:R-:W-:Y:S02]  /*1ad0*/  USHF.L.U32 UR34, UR7, 0x6, URZ ;  /* 0x0000000607227899 */ /* 0x000fe400080006ff */
[----:B------:R-:W-:Y:S02]  /*1ae0*/  USEL UR9, URZ, 0x1, UP0 ;  /* 0x00000001ff097887 */ /* 0x000fe40008000000 */
[----:B------:R-:W-:-:S02]  /*1af0*/  USEL UR5, UR5, URZ, UP0 ;  /* 0x000000ff05057287 */ /* 0x000fc40008000000 */
[----:B------:R-:W-:Y:S02]  /*1b00*/  UIADD3 UR14, UP0, UPT, UR28, 0x180, URZ ;  /* 0x000001801c0e7890 */ /* 0x000fe4000ff1e0ff */
[----:B------:R-:W-:Y:S01]  /*1b10*/  ULEA UR8, UR5, UR6, 0x3 ;  /* 0x0000000605087291 */ /* 0x000fe2000f8e18ff */
[----:B------:R-:W-:Y:S01]  /*1b20*/  LOP3.LUT R12, R12, UR9, RZ, 0x3c, !PT ;  /* 0x000000090c0c7c12 */ /* 0x000fe2000f8e3cff */
[----:B------:R-:W-:Y:S02]  /*1b30*/  UIADD3.X UR17, UPT, UPT, URZ, UR29, URZ, UP1, !UPT ;  /* 0x0000001dff117290 */ /* 0x000fe40008ffe4ff */
[----:B------:R-:W-:Y:S01]  /*1b40*/  UIADD3.X UR15, UPT, UPT, URZ, UR29, URZ, UP0, !UPT ;  /* 0x0000001dff0f7290 */ /* 0x000fe200087fe4ff */
[----:B-1----:R-:W-:Y:S01]  /*1b50*/  SHF.L.U32 R0, R12, 0x1f, RZ ;  /* 0x0000001f0c007819 */ /* 0x002fe200000006ff */
[----:B------:R-:W-:Y:S01]  /*1b60*/  UMOV UR18, 0x0 ;  /* 0x0000000000127882 */ /* 0x000fe20000000000 */
[----:B------:R-:W-:Y:S01]  /*1b70*/  UMOV UR19, 0x10000000 ;  /* 0x1000000000137882 */ /* 0x000fe20000000000 */
[----:B------:R-:W-:Y:S01]  /*1b80*/  UMOV UR12, UR36 ;  /* 0x00000024000c7c82 */ /* 0x000fe20008000000 */
[----:B------:R3:W4:Y:S01]  /*1b90*/  SYNCS.PHASECHK.TRANS64.TRYWAIT P0, [UR8+0x18], R0 ;  /* 0x00001800ff0075a7 */ /* 0x0007220008001108 */
[----:B------:R-:W-:Y:S01]  /*1ba0*/  USHF.L.U32 UR8, UR4, 0xe, URZ ;  /* 0x0000000e04087899 */ /* 0x000fe200080006ff */
[----:B------:R-:W-:-:S02]  /*1bb0*/  UMOV UR9, UR33 ;  /* 0x0000002100097c82 */ /* 0x000fc40008000000 */
[----:B------:R-:W-:Y:S01]  /*1bc0*/  UMOV UR4, 0x30000 ;  /* 0x0003000000047882 */ /* 0x000fe20000000000 */
[----:B------:R-:W-:Y:S02]  /*1bd0*/  ULEA UR32, UR21, UR8, 0x1 ;  /* 0x0000000815207291 */ /* 0x000fe4000f8e08ff */
[----:B------:R-:W-:Y:S02]  /*1be0*/  UIADD3 UR8, UPT, UPT, UR6, 0x14400, UR8 ;  /* 0x0001440006087890 */ /* 0x000fe4000fffe008 */
[----:B------:R-:W-:Y:S01]  /*1bf0*/  UIADD3 UR32, UPT, UPT, UR6, 0x8400, UR32 ;  /* 0x0000840006207890 */ /* 0x000fe2000fffe020 */
[----:B------:R-:W-:Y:S01]  /*1c00*/  UMOV UR10, UR34 ;  /* 0x00000022000a7c82 */ /* 0x000fe20008000000 */
[----:B------:R-:W-:Y:S01]  /*1c10*/  UIADD3 UR7, UPT, UPT, UR7, 0x1, URZ ;  /* 0x0000000107077890 */ /* 0x000fe2000fffe0ff */
[----:B------:R-:W-:-:S03]  /*1c20*/  UMOV UR13, UR24 ;  /* 0x00000018000d7c82 */ /* 0x000fc60008000000 */
[----:B------:R-:W-:-:S03]  /*1c30*/  UISETP.NE.AND UP0, UPT, UR7, UR24, UPT ;  /* 0x000000180700728c */ /* 0x000fc6000bf05270 */
[----:B------:R1:W-:Y:S01]  /*1c40*/  UTMALDG.3D.MULTICAST [UR32], [UR16], UR4, desc[UR18] ;  /* 0x00001220100073b4 */ /* 0x0003e20008011804 */
[----:B------:R3:W-:Y:S01]  /*1c50*/  UTMALDG.3D [UR8], [UR14], desc[UR18] ;  /* 0x000012080e0075b4 */ /* 0x0007e20008011000 */
[----:B-1----:R-:W-:-:S04]  /*1c60*/  UMOV UR4, UR5 ;  /* 0x0000000500047c82 */ /* 0x002fc80008000000 */
[----:B---3--:R-:W-:Y:S05]  /*1c70*/  BRA.U UP0, `(.L_x_31) ;  /* 0xfffffffd004c7547 */ /* 0x008fea000b83ffff */
.L_x_25:
[----:B------:R-:W-:Y:S01]  /*1c80*/  ULEA UR4, UR5, UR6, 0x3 ;  /* 0x0000000605047291 */ /* 0x000fe2000f8e18ff */
[----:B-1----:R-:W-:Y:S01]  /*1c90*/  SHF.L.U32 R0, R12, 0x1f, RZ ;  /* 0x0000001f0c007819 */ /* 0x002fe200000006ff */
[----:B------:R-:W-:Y:S01]  /*1ca0*/  @!P1 SYNCS.ARRIVE.TRANS64.A1T0 RZ, [UR6+0x78], RZ ;  /* 0x000078ffffff99a7 */ /* 0x000fe20008100006 */
[----:B------:R-:W-:-:S06]  /*1cb0*/  UISETP.GT.AND UP0, UPT, UR41, UR40, UPT ;  /* 0x000000282900728c */ /* 0x000fcc000bf04270 */
[----:B--2-4-:R1:W2:Y:S03]  /*1cc0*/  SYNCS.PHASECHK.TRANS64.TRYWAIT P0, [UR4+0x18], R0 ;  /* 0x00001800ff0075a7 */ /* 0x0142a60008001104 */
[----:B------:R-:W-:Y:S05]  /*1cd0*/  BRA.U !UP0, `(.L_x_32) ;  /* 0x0000000108c07547 */ /* 0x000fea000b800000 */
[----:B------:R-:W-:Y:S01]  /*1ce0*/  UIADD3 UR26, UPT, UPT, UR43, UR13, URZ ;  /* 0x0000000d2b1a7290 */ /* 0x000fe2000fffe0ff */
[----:B------:R-:W-:-:S11]  /*1cf0*/  UMOV UR4, UR5 ;  /* 0x0000000500047c82 */ /* 0x000fd60008000000 */
.L_x_38:
[----:B------:R-:W-:Y:S01]  /*1d00*/  ULEA UR17, UR4, UR6, 0x3 ;  /* 0x0000000604117291 */ /* 0x000fe2000f8e18ff */
[----:B--2---:R-:W-:Y:S01]  /*1d10*/  @!P3 MOV R2, 0x8000 ;  /* 0x000080000002b802 */ /* 0x004fe20000000f00 */
[----:B--2-4-:R-:W-:Y:S10]  /*1d20*/  @P0 BRA `(.L_x_33) ;  /* 0x00000000000c0947 */ /* 0x014ff40003800000 */
[----:B------:R-:W-:-:S04]  /*1d30*/  SHF.L.U32 R3, R12, 0x1f, RZ ;  /* 0x0000001f0c037819 */ /* 0x000fc800000006ff */
[----:B------:R-:W2:Y:S02]  /*1d40*/  SYNCS.PHASECHK.TRANS64.TRYWAIT P0, [UR17+0x18], R3 ;  /* 0x00001803ff0075a7 */ /* 0x000ea40008001111 */
[----:B--2---:R-:W-:Y:S05]  /*1d50*/  @!P0 BRA `(.L_x_34) ;  /* 0x0000007400a08947 */ /* 0x004fea0003800000 */
.L_x_33:
[----:B------:R2:W-:Y:S01]  /*1d60*/  @!P3 SYNCS.ARRIVE.TRANS64 RZ, [UR17], R2 ;  /* 0x00000002ffffb9a7 */ /* 0x0005e20008000011 */
[----:B------:R-:W-:-:S04]  /*1d70*/  ULOP3.LUT UR5, UR25, 0x2, URZ, 0xfc, !UPT ;  /* 0x0000000219057892 */ /* 0x000fc8000f8efcff */
[----:B------:R-:W-:-:S09]  /*1d80*/  UISETP.NE.AND UP0, UPT, UR5, 0x2, UPT ;  /* 0x000000020500788c */ /* 0x000fd2000bf05270 */
[----:B------:R-:W-:Y:S05]  /*1d90*/  BRA.U UP0, `(.L_x_35) ;  /* 0x0000000100047547 */ /* 0x000fea000b800000 */
[----:B------:R-:W-:Y:S05]  /*1da0*/  BPT.TRAP 0x1 ;  /* 0x000000040000795c */ /* 0x000fea0000300000 */
.L_x_35:
[----:B------:R-:W-:Y:S04]  /*1db0*/  BSSY.RECONVERGENT B0, `(.L_x_36) ;  /* 0x0000003000007945 */ /* 0x000fe80003800200 */
[----:B------:R-:W-:Y:S05]  /*1dc0*/  @P2 BRA `(.L_x_37) ;  /* 0x0000000000042947 */ /* 0x000fea0003800000 */
[----:B------:R-:W-:Y:S05]  /*1dd0*/  BPT.TRAP 0x1 ;  /* 0x000000040000795c */ /* 0x000fea0000300000 */
.L_x_37:
[----:B------:R-:W-:Y:S05]  /*1de0*/  BSYNC.RECONVERGENT B0 ;  /* 0x0000000000007941 */ /* 0x000fea0003800200 */
.L_x_36:
[----:B------:R-:W-:Y:S02]  /*1df0*/  UIADD3 UR5, UPT, UPT, UR4, 0x1, URZ ;  /* 0x0000000104057890 */ /* 0x000fe4000fffe0ff */
[----:B------:R-:W-:Y:S02]  /*1e00*/  UIADD3 UR14, UP1, UPT, UR28, 0x80, URZ ;  /* 0x000000801c0e7890 */ /* 0x000fe4000ff3e0ff */
[----:B------:R-:W-:Y:S02]  /*1e10*/  UISETP.NE.AND UP0, UPT, UR5, 0x3, UPT ;  /* 0x000000030500788c */ /* 0x000fe4000bf05270 */
[----:B------:R-:W-:Y:S02]  /*1e20*/  USHF.L.U32 UR18, UR13, 0x6, URZ ;  /* 0x000000060d127899 */ /* 0x000fe400080006ff */
[----:B------:R-:W-:Y:S02]  /*1e30*/  USEL UR8, URZ, 0x1, UP0 ;  /* 0x00000001ff087887 */ /* 0x000fe40008000000 */
[----:B------:R-:W-:-:S02]  /*1e40*/  USEL UR5, UR5, URZ, UP0 ;  /* 0x000000ff05057287 */ /* 0x000fc40008000000 */
[----:B------:R-:W-:Y:S02]  /*1e50*/  UIADD3 UR22, UP0, UPT, UR28, 0x180, URZ ;  /* 0x000001801c167890 */ /* 0x000fe4000ff1e0ff */
[----:B------:R-:W-:Y:S01]  /*1e60*/  LOP3.LUT R12, R12, UR8, RZ, 0x3c, !PT ;  /* 0x000000080c0c7c12 */ /* 0x000fe2000f8e3cff */
[----:B------:R-:W-:Y:S02]  /*1e70*/  USHF.L.U32 UR8, UR4, 0xe, URZ ;  /* 0x0000000e04087899 */ /* 0x000fe400080006ff */
[----:B------:R-:W-:Y:S01]  /*1e80*/  ULEA UR7, UR5, UR6, 0x3 ;  /* 0x0000000605077291 */ /* 0x000fe2000f8e18ff */
[----:B-1----:R-:W-:Y:S01]  /*1e90*/  SHF.L.U32 R0, R12, 0x1f, RZ ;  /* 0x0000001f0c007819 */ /* 0x002fe200000006ff */
[----:B------:R-:W-:Y:S02]  /*1ea0*/  ULEA UR16, UR21, UR8, 0x1 ;  /* 0x0000000815107291 */ /* 0x000fe4000f8e08ff */
[----:B------:R-:W-:Y:S02]  /*1eb0*/  UIADD3.X UR15, UPT, UPT, URZ, UR29, URZ, UP1, !UPT ;  /* 0x0000001dff0f7290 */ /* 0x000fe40008ffe4ff */
[----:B------:R-:W-:-:S02]  /*1ec0*/  UIADD3 UR16, UPT, UPT, UR6, 0x8400, UR16 ;  /* 0x0000840006107890 */ /* 0x000fc4000fffe010 */
[----:B------:R-:W-:Y:S01]  /*1ed0*/  UIADD3 UR8, UPT, UPT, UR6, 0x14400, UR8 ;  /* 0x0001440006087890 */ /* 0x000fe2000fffe008 */
[----:B------:R3:W4:Y:S01]  /*1ee0*/  SYNCS.PHASECHK.TRANS64.TRYWAIT P0, [UR7+0x18], R0 ;  /* 0x00001800ff0075a7 */ /* 0x0007220008001107 */
[----:B------:R-:W-:Y:S01]  /*1ef0*/  UIADD3.X UR23, UPT, UPT, URZ, UR29, URZ, UP0, !UPT ;  /* 0x0000001dff177290 */ /* 0x000fe200087fe4ff */
[----:B------:R-:W-:Y:S01]  /*1f00*/  UMOV UR4, 0x30000 ;  /* 0x0003000000047882 */ /* 0x000fe20000000000 */
[----:B------:R-:W-:Y:S01]  /*1f10*/  UMOV UR30, 0x0 ;  /* 0x00000000001e7882 */ /* 0x000fe20000000000 */
[----:B------:R-:W-:Y:S01]  /*1f20*/  UMOV UR31, 0x10000000 ;  /* 0x10000000001f7882 */ /* 0x000fe20000000000 */
[----:B------:R-:W-:Y:S01]  /*1f30*/  UMOV UR19, UR35 ;  /* 0x0000002300137c82 */ /* 0x000fe20008000000 */
[----:B------:R-:W-:Y:S01]  /*1f40*/  UMOV UR20, UR36 ;  /* 0x0000002400147c82 */ /* 0x000fe20008000000 */
[----:B------:R-:W-:Y:S01]  /*1f50*/  UMOV UR12, UR36 ;  /* 0x00000024000c7c82 */ /* 0x000fe20008000000 */
[----:B------:R-:W-:Y:S01]  /*1f60*/  UMOV UR9, UR17 ;  /* 0x0000001100097c82 */ /* 0x000fe20008000000 */
[----:B------:R-:W-:Y:S01]  /*1f70*/  UMOV UR10, UR18 ;  /* 0x00000012000a7c82 */ /* 0x000fe20008000000 */
[----:B------:R1:W-:Y:S01]  /*1f80*/  UTMALDG.3D.MULTICAST [UR16], [UR14], UR4, desc[UR30] ;  /* 0x00001e100e0073b4 */ /* 0x0003e20008011804 */
[----:B------:R-:W-:-:S04]  /*1f90*/  UIADD3 UR13, UPT, UPT, UR13, 0x1, URZ ;  /* 0x000000010d0d7890 */ /* 0x000fc8000fffe0ff */
[----:B------:R-:W-:Y:S01]  /*1fa0*/  UISETP.NE.AND UP0, UPT, UR13, UR26, UPT ;  /* 0x0000001a0d00728c */ /* 0x000fe2000bf05270 */
[----:B------:R3:W-:Y:S01]  /*1fb0*/  UTMALDG.3D [UR8], [UR22], desc[UR30] ;  /* 0x00001e08160075b4 */ /* 0x0007e20008011000 */
[----:B-1----:R-:W-:-:S07]  /*1fc0*/  UMOV UR4, UR5 ;  /* 0x0000000500047c82 */ /* 0x002fce0008000000 */
[----:B---3--:R-:W-:Y:S05]  /*1fd0*/  BRA.U UP0, `(.L_x_38) ;  /* 0xfffffffd00487547 */ /* 0x008fea000b83ffff */
.L_x_32:
[C---:B------:R-:W-:Y:S01]  /*1fe0*/  LEA R3, R11.reuse, UR6, 0x3 ;  /* 0x000000060b037c11 */ /* 0x040fe2000f8e18ff */
[----:B------:R-:W-:Y:S01]  /*1ff0*/  NOP ;  /* 0x0000000000007918 */ /* 0x000fe20000000000 */
[----:B-1----:R-:W-:Y:S02]  /*2000*/  SHF.L.U32 R0, R10, 0x1f, RZ ;  /* 0x0000001f0a007819 */ /* 0x002fe400000006ff */
[----:B------:R-:W-:Y:S02]  /*2010*/  LEA R5, R11, UR6, 0x4 ;  /* 0x000000060b057c11 */ /* 0x000fe4000f8e20ff */
[----:B--2-4-:R-:W1:Y:S02]  /*2020*/  SYNCS.PHASECHK.TRANS64.TRYWAIT P0, [R3+URZ+0x80], R0 ;  /* 0x00008000030075a7 */ /* 0x014e6400080011ff */
[----:B-1----:R-:W-:Y:S05]  /*2030*/  @!P0 BRA `(.L_x_39) ;  /* 0x0000007400008947 */ /* 0x002fea0003800000 */
.L_x_140:
[----:B------:R-:W2:Y:S01]  /*2040*/  LDS.128 R4, [R5+0x110] ;  /* 0x0001100005047984 */ /* 0x000ea20000000c00 */
[----:B------:R-:W-:Y:S01]  /*2050*/  UISETP.GE.AND UP0, UPT, UR42, 0x1, UPT ;  /* 0x000000012a00788c */ /* 0x000fe2000bf06270 */
[----:B------:R-:W-:Y:S01]  /*2060*/  @!PT LDS RZ, [RZ] ;  /* 0x00000000fffff984 */ /* 0x000fe20000000800 */
[----:B------:R-:W-:Y:S01]  /*2070*/  @!PT LDS RZ, [RZ] ;  /* 0x00000000fffff984 */ /* 0x000fe20000000800 */
[----:B------:R-:W-:Y:S01]  /*2080*/  @!PT LDS RZ, [RZ] ;  /* 0x00000000fffff984 */ /* 0x000fe20000000800 */
[----:B------:R-:W-:Y:S01]  /*2090*/  @!PT LDS RZ, [RZ] ;  /* 0x00000000fffff984 */ /* 0x000fe20000000800 */
[----:B------:R3:W-:Y:S06]  /*20a0*/  MEMBAR.ALL.CTA ;  /* 0x0000000000007992 */ /* 0x0007ec0000008000 */
[----:B---3--:R-:W3:Y:S01]  /*20b0*/  FENCE.VIEW.ASYNC.S ;  /* 0x00000000000073c6 */ /* 0x008ee20000000000 */
[----:B--2---:R-:W-:-:S13]  /*20c0*/  LOP3.LUT P0, RZ, R6, 0x1, RZ, 0xc0, !PT ;  /* 0x0000000106ff7812 */ /* 0x004fda000780c0ff */
[----:B---3--:R-:W-:Y:S01]  /*20d0*/  VOTEU.ANY UP1, P0 ;  /* 0x0000000000ff7886 */ /* 0x008fe20000020100 */
[----:B------:R-:W-:-:S13]  /*20e0*/  PLOP3.LUT P0, PT, PT, PT, UP1, 0x80, 0x8 ;  /* 0x000000000008781c */ /* 0x000fda0003f0f018 */
[----:B-1----:R-:W-:Y:S02]  /*20f0*/  @P0 LOP3.LUT R0, R5, 0xffff, RZ, 0xc0, !PT ;  /* 0x0000ffff05000812 */ /* 0x002fe400078ec0ff */
[----:B------:R-:W-:Y:S02]  /*2100*/  @P0 MOV R2, R4 ;  /* 0x0000000400020202 */ /* 0x000fe40000000f00 */
[----:B------:R-:W-:Y:S01]  /*2110*/  @P0 R2UR UR7, R0 ;  /* 0x00000000000702ca */ /* 0x000fe200000e0000 */
[----:B------:R-:W-:Y:S01]  /*2120*/  VIADD R0, R3, 0x90 ;  /* 0x0000009003007836 */ /* 0x000fe20000000000 */
[----:B------:R-:W-:Y:S02]  /*2130*/  @P0 SHF.R.U32.HI R4, RZ, 0x10, R5 ;  /* 0x00000010ff040819 */ /* 0x000fe40000011605 */
[----:B------:R-:W-:Y:S02]  /*2140*/  @P0 R2UR UR8, R2 ;  /* 0x00000000020802ca */ /* 0x000fe400000e0000 */
[----:B------:R-:W-:-:S02]  /*2150*/  PRMT R0, RZ, 0x654, R0 ;  /* 0x00000654ff007816 */ /* 0x000fc40000000000 */
[----:B------:R-:W-:Y:S02]  /*2160*/  @P0 R2UR UR4, R4 ;  /* 0x00000000040402ca */ /* 0x000fe400000e0000 */
[----:B------:R1:W-:Y:S03]  /*2170*/  SYNCS.ARRIVE.TRANS64.RED.A1T0 RZ, [R0+URZ], RZ ;  /* 0x000000ff00ff79a7 */ /* 0x0003e600081004ff */
[----:B------:R-:W-:-:S04]  /*2180*/  @UP1 UMOV UR27, UR7 ;  /* 0x00000007001b1c82 */ /* 0x000fc80008000000 */
[----:B------:R-:W-:-:S04]  /*2190*/  @UP1 UMOV UR37, UR8 ;  /* 0x0000000800251c82 */ /* 0x000fc80008000000 */
[----:B------:R-:W-:Y:S01]  /*21a0*/  @UP1 UMOV UR36, UR4 ;  /* 0x0000000400241c82 */ /* 0x000fe20008000000 */
[----:B------:R-:W-:Y:S05]  /*21b0*/  BRA.U !UP0, `(.L_x_40) ;  /* 0x0000000108d47547 */ /* 0x000fea000b800000 */
[----:B------:R-:W2:Y:S01]  /*21c0*/  LDCU.128 UR12, c[0x0][0xb10] ;  /* 0x00016200ff0c77ac */ /* 0x000ea20008000c00 */
[----:B------:R-:W3:Y:S01]  /*21d0*/  LDCU UR26, c[0x0][0xb20] ;  /* 0x00016400ff1a77ac */ /* 0x000ee20008000800 */
[----:B------:R-:W4:Y:S01]  /*21e0*/  LDCU UR20, c[0x0][0xb0c] ;  /* 0x00016180ff1477ac */ /* 0x000f220008000800 */
[----:B------:R-:W1:Y:S01]  /*21f0*/  LDCU.64 UR10, c[0x0][0xb28] ;  /* 0x00016500ff0a77ac */ /* 0x000e620008000a00 */
[----:B------:R-:W-:Y:S02]  /*2200*/  UISETP.NE.AND UP3, UPT, UR42, 0x1, UPT ;  /* 0x000000012a00788c */ /* 0x000fe4000bf65270 */
[----:B--2---:R-:W-:Y:S02]  /*2210*/  UIMAD.WIDE.U32 UR16, UR38, UR15, URZ ;  /* 0x0000000f261072a5 */ /* 0x004fe4000f8e00ff */
[----:B------:R-:W-:Y:S02]  /*2220*/  UIMAD.WIDE.U32 UR8, UR39, UR12, URZ ;  /* 0x0000000c270872a5 */ /* 0x000fe4000f8e00ff */
[----:B------:R-:W-:-:S02]  /*2230*/  UISETP.NE.AND UP0, UPT, UR14, 0x1, UPT ;  /* 0x000000010e00788c */ /* 0x000fc4000bf05270 */
[----:B------:R-:W-:Y:S01]  /*2240*/  UIMAD.WIDE.U32 UR22, UR27, UR15, URZ ;  /* 0x0000000f1b1672a5 */ /* 0x000fe2000f8e00ff */
[----:B------:R-:W-:Y:S02]  /*2250*/  UMOV UR16, UR17 ;  /* 0x0000001100107c82 */ /* 0x000fe40008000000 */
[----:B------:R-:W-:Y:S01]  /*2260*/  UMOV UR8, UR9 ;  /* 0x0000000900087c82 */ /* 0x000fe20008000000 */
[----:B---3--:R-:W-:Y:S02]  /*2270*/  USHF.R.U32.HI UR16, URZ, UR26, UR16 ;  /* 0x0000001aff107299 */ /* 0x008fe40008011610 */
[----:B----4-:R-:W-:Y:S02]  /*2280*/  UISETP.NE.AND UP2, UPT, UR20, 0x1, UPT ;  /* 0x000000011400788c */ /* 0x010fe4000bf45270 */
[----:B------:R-:W-:Y:S02]  /*2290*/  USHF.R.U32.HI UR8, URZ, UR13, UR8 ;  /* 0x0000000dff087299 */ /* 0x000fe40008011608 */
[----:B------:R-:W-:-:S02]  /*22a0*/  USEL UR7, UR38, UR16, !UP0 ;  /* 0x0000001026077287 */ /* 0x000fc4000c000000 */
[----:B------:R-:W-:Y:S02]  /*22b0*/  USEL UR8, UR39, UR8, !UP2 ;  /* 0x0000000827087287 */ /* 0x000fe4000d000000 */
[----:B-1----:R-:W-:Y:S01]  /*22c0*/  UIMAD.WIDE.U32 UR16, UR7, UR10, URZ ;  /* 0x0000000a071072a5 */ /* 0x002fe2000f8e00ff */
[----:B------:R-:W-:Y:S01]  /*22d0*/  UMOV UR4, UR23 ;  /* 0x0000001700047c82 */ /* 0x000fe20008000000 */
[----:B------:R-:W-:Y:S02]  /*22e0*/  UIMAD.WIDE.U32 UR18, UR37, UR12, URZ ;  /* 0x0000000c251272a5 */ /* 0x000fe4000f8e00ff */
[----:B------:R-:W-:-:S03]  /*22f0*/  UIMAD.WIDE.U32 UR22, UR8, UR10, URZ ;  /* 0x0000000a081672a5 */ /* 0x000fc6000f8e00ff */
[----:B------:R-:W-:Y:S01]  /*2300*/  UMOV UR16, UR17 ;  /* 0x0000001100107c82 */ /* 0x000fe20008000000 */
[----:B------:R-:W-:Y:S02]  /*2310*/  USHF.R.U32.HI UR4, URZ, UR26, UR4 ;  /* 0x0000001aff047299 */ /* 0x000fe40008011604 */
[----:B------:R-:W-:Y:S01]  /*2320*/  @UP3 USHF.R.U32.HI UR7, URZ, UR11, UR16 ;  /* 0x0000000bff073299 */ /* 0x000fe20008011610 */
[----:B------:R-:W-:Y:S01]  /*2330*/  UMOV UR18, UR19 ;  /* 0x0000001300127c82 */ /* 0x000fe20008000000 */
[----:B------:R-:W-:Y:S01]  /*2340*/  UMOV UR22, UR23 ;  /* 0x0000001700167c82 */ /* 0x000fe20008000000 */
[----:B------:R-:W-:Y:S02]  /*2350*/  USHF.R.U32.HI UR13, URZ, UR13, UR18 ;  /* 0x0000000dff0d7299 */ /* 0x000fe40008011612 */
[----:B------:R-:W-:Y:S02]  /*2360*/  USEL UR4, UR27, UR4, !UP0 ;  /* 0x000000041b047287 */ /* 0x000fe4000c000000 */
[----:B------:R-:W-:-:S02]  /*2370*/  @UP3 USHF.R.U32.HI UR8, URZ, UR11, UR22 ;  /* 0x0000000bff083299 */ /* 0x000fc40008011616 */
[----:B------:R-:W-:Y:S02]  /*2380*/  UIMAD UR9, UR42, UR7, URZ ;  /* 0x000000072a0972a4 */ /* 0x000fe4000f8e02ff */
[----:B------:R-:W-:Y:S02]  /*2390*/  USEL UR7, UR37, UR13, !UP2 ;  /* 0x0000000d25077287 */ /* 0x000fe4000d000000 */
[----:B------:R-:W-:Y:S02]  /*23a0*/  UIMAD UR12, UR42, UR8, URZ ;  /* 0x000000082a0c72a4 */ /* 0x000fe4000f8e02ff */
[----:B------:R-:W-:Y:S02]  /*23b0*/  UISETP.GE.AND UP0, UPT, UR4, UR9, UPT ;  /* 0x000000090400728c */ /* 0x000fe4000bf06270 */
[----:B------:R-:W-:Y:S02]  /*23c0*/  UIMAD.WIDE.U32 UR16, UR4, UR10, URZ ;  /* 0x0000000a041072a5 */ /* 0x000fe4000f8e00ff */
[----:B------:R-:W-:-:S02]  /*23d0*/  UISETP.GE.OR UP0, UPT, UR7, UR12, UP0 ;  /* 0x0000000c0700728c */ /* 0x000fc40008706670 */
        /* <DEDUP_REMOVED lines=19> */
.L_x_40:
[----:B------:R-:W2:Y:S02]  /*2510*/  LDCU UR4, c[0x0][0xb30] ;  /* 0x00016600ff0477ac */ /* 0x000ea40008000800 */
[----:B--2---:R-:W-:-:S09]  /*2520*/  UISETP.NE.AND UP0, UPT, UR4, 0x1, UPT ;  /* 0x000000010400788c */ /* 0x004fd2000bf05270 */
[----:B------:R-:W-:Y:S05]  /*2530*/  BRA.U UP0, `(.L_x_41) ;  /* 0x0000000100447547 */ /* 0x000fea000b800000 */
[----:B------:R-:W2:Y:S01]  /*2540*/  LDCU.128 UR12, c[0x0][0xb10] ;  /* 0x00016200ff0c77ac */ /* 0x000ea20008000c00 */
[----:B------:R-:W3:Y:S01]  /*2550*/  LDCU UR16, c[0x0][0xb0c] ;  /* 0x00016180ff1077ac */ /* 0x000ee20008000800 */
[----:B------:R-:W4:Y:S01]  /*2560*/  LDCU UR17, c[0x0][0xb20] ;  /* 0x00016400ff1177ac */ /* 0x000f220008000800 */
[----:B--2---:R-:W-:Y:S02]  /*2570*/  UIMAD.WIDE.U32 UR10, UR37, UR12, URZ ;  /* 0x0000000c250a72a5 */ /* 0x004fe4000f8e00ff */
[----:B------:R-:W-:Y:S02]  /*2580*/  UIMAD.WIDE.U32 UR8, UR27, UR15, URZ ;  /* 0x0000000f1b0872a5 */ /* 0x000fe4000f8e00ff */
[----:B---3--:R-:W-:Y:S02]  /*2590*/  UISETP.NE.AND UP2, UPT, UR16, 0x1, UPT ;  /* 0x000000011000788c */ /* 0x008fe4000bf45270 */
[----:B------:R-:W-:Y:S01]  /*25a0*/  UISETP.NE.AND UP0, UPT, UR14, 0x1, UPT ;  /* 0x000000010e00788c */ /* 0x000fe2000bf05270 */
[----:B------:R-:W-:-:S02]  /*25b0*/  UMOV UR7, UR11 ;  /* 0x0000000b00077c82 */ /* 0x000fc40008000000 */
[----:B------:R-:W-:Y:S01]  /*25c0*/  UMOV UR4, UR9 ;  /* 0x0000000900047c82 */ /* 0x000fe20008000000 */
[----:B------:R-:W-:Y:S02]  /*25d0*/  USHF.R.U32.HI UR7, URZ, UR13, UR7 ;  /* 0x0000000dff077299 */ /* 0x000fe40008011607 */
[----:B----4-:R-:W-:Y:S02]  /*25e0*/  USHF.R.U32.HI UR4, URZ, UR17, UR4 ;  /* 0x00000011ff047299 */ /* 0x010fe40008011604 */
[----:B------:R-:W-:Y:S02]  /*25f0*/  USEL UR7, UR37, UR7, !UP2 ;  /* 0x0000000725077287 */ /* 0x000fe4000d000000 */
[----:B------:R-:W-:-:S04]  /*2600*/  USEL UR4, UR27, UR4, !UP0 ;  /* 0x000000041b047287 */ /* 0x000fc8000c000000 */
[----:B------:R-:W-:Y:S02]  /*2610*/  UIADD3 UR8, UPT, UPT, UR7, -UR4, URZ ;  /* 0x8000000407087290 */ /* 0x000fe4000fffe0ff */
[----:B------:R-:W-:Y:S02]  /*2620*/  UIADD3 UR4, UPT, UPT, -UR7, UR4, URZ ;  /* 0x0000000407047290 */ /* 0x000fe4000fffe1ff */
[----:B------:R-:W-:Y:S02]  /*2630*/  UIMAD UR27, UR8, UR14, UR27 ;  /* 0x0000000e081b72a4 */ /* 0x000fe4000f8e021b */
[----:B------:R-:W-:-:S12]  /*2640*/  UIMAD UR37, UR4, UR16, UR37 ;  /* 0x00000010042572a4 */ /* 0x000fd8000f8e0225 */
.L_x_41:
[----:B------:R-:W-:Y:S01]  /*2650*/  VIADD R11, R11, 0x1 ;  /* 0x000000010b0b7836 */ /* 0x000fe20000000000 */
[----:B------:R-:W-:Y:S01]  /*2660*/  R2UR UR4, R82 ;  /* 0x00000000520472ca */ /* 0x000fe200000e0000 */
[----:B------:R-:W-:Y:S01]  /*2670*/  UIADD3 UR20, UPT, UPT, UR27, UR63, URZ ;  /* 0x0000003f1b147290 */ /* 0x000fe2000fffe0ff */
[----:B------:R-:W-:Y:S02]  /*2680*/  PLOP3.LUT P1, PT, PT, PT, PT, 0x80, 0x8 ;  /* 0x000000000008781c */ /* 0x000fe40003f2f070 */
[----:B------:R-:W-:-:S04]  /*2690*/  ISETP.NE.AND P0, PT, R11, 0x2, PT ;  /* 0x000000020b00780c */ /* 0x000fc80003f05270 */
[----:B------:R-:W-:Y:S02]  /*26a0*/  SEL R3, RZ, 0x1, P0 ;  /* 0x00000001ff037807 */ /* 0x000fe40000000000 */
[----:B------:R-:W-:Y:S02]  /*26b0*/  SEL R11, R11, RZ, P0 ;  /* 0x000000ff0b0b7207 */ /* 0x000fe40000000000 */
[----:B------:R-:W-:Y:S01]  /*26c0*/  LOP3.LUT R10, R10, R3, RZ, 0x3c, !PT ;  /* 0x000000030a0a7212 */ /* 0x000fe200078e3cff */
[----:B------:R-:W-:Y:S01]  /*26d0*/  UIADD3 UR16, UPT, UPT, UR37, UR4, URZ ;  /* 0x0000000425107290 */ /* 0x000fe2000fffe0ff */
[----:B------:R-:W-:Y:S11]  /*26e0*/  BRA.U UP1, `(.L_x_42) ;  /* 0xfffffff101407547 */ /* 0x000ff6000b83ffff */
[----:B------:R-:W-:Y:S01]  /*26f0*/  UIADD3 UR6, UPT, UPT, UR6, 0x18, URZ ;  /* 0x0000001806067890 */ /* 0x000fe2000fffe0ff */
[----:B------:R-:W-:-:S03]  /*2700*/  SHF.L.U32 R3, R12, 0x1f, RZ ;  /* 0x0000001f0c037819 */ /* 0x000fc600000006ff */
[----:B------:R-:W-:-:S09]  /*2710*/  ULEA UR4, UR5, UR6, 0x3 ;  /* 0x0000000605047291 */ /* 0x000fd2000f8e18ff */
[----:B------:R-:W2:Y:S02]  /*2720*/  SYNCS.PHASECHK.TRANS64.TRYWAIT P0, [UR4], R3 ;  /* 0x00000003ff0075a7 */ /* 0x000ea40008001104 */
[----:B--2---:R-:W-:Y:S05]  /*2730*/  @!P0 BRA `(.L_x_43) ;  /* 0x0000006c00548947 */ /* 0x004fea0003800000 */
.L_x_142:
[----:B------:R-:W-:-:S04]  /*2740*/  UIADD3 UR4, UPT, UPT, UR5, 0x1, URZ ;  /* 0x0000000105047890 */ /* 0x000fc8000fffe0ff */
[----:B------:R-:W-:-:S04]  /*2750*/  UISETP.NE.AND UP0, UPT, UR4, 0x3, UPT ;  /* 0x000000030400788c */ /* 0x000fc8000bf05270 */
[----:B------:R-:W-:Y:S02]  /*2760*/  USEL UR7, URZ, 0x1, UP0 ;  /* 0x00000001ff077887 */ /* 0x000fe40008000000 */
[----:B------:R-:W-:-:S04]  /*2770*/  USEL UR4, UR4, URZ, UP0 ;  /* 0x000000ff04047287 */ /* 0x000fc80008000000 */
[----:B------:R-:W-:Y:S01]  /*2780*/  ULEA UR5, UR4, UR6, 0x3 ;  /* 0x0000000604057291 */ /* 0x000fe2000f8e18ff */
[----:B------:R-:W-:-:S04]  /*2790*/  LOP3.LUT R12, R12, UR7, RZ, 0x3c, !PT ;  /* 0x000000070c0c7c12 */ /* 0x000fc8000f8e3cff */
[----:B-1----:R-:W-:-:S04]  /*27a0*/  SHF.L.U32 R3, R12, 0x1f, RZ ;  /* 0x0000001f0c037819 */ /* 0x002fc800000006ff */
[----:B------:R-:W1:Y:S02]  /*27b0*/  SYNCS.PHASECHK.TRANS64.TRYWAIT P0, [UR5], R3 ;  /* 0x00000003ff0075a7 */ /* 0x000e640008001105 */
[----:B-1----:R-:W-:Y:S05]  /*27c0*/  @!P0 BRA `(.L_x_44) ;  /* 0x0000006c00488947 */ /* 0x002fea0003800000 */
.L_x_144:
[----:B------:R-:W-:-:S04]  /*27d0*/  UIADD3 UR4, UPT, UPT, UR4, 0x1, URZ ;  /* 0x0000000104047890 */ /* 0x000fc8000fffe0ff */
[----:B------:R-:W-:-:S04]  /*27e0*/  UISETP.NE.AND UP0, UPT, UR4, 0x3, UPT ;  /* 0x000000030400788c */ /* 0x000fc8000bf05270 */
[----:B------:R-:W-:Y:S02]  /*27f0*/  USEL UR5, URZ, 0x1, UP0 ;  /* 0x00000001ff057887 */ /* 0x000fe40008000000 */
[----:B------:R-:W-:-:S04]  /*2800*/  USEL UR4, UR4, URZ, UP0 ;  /* 0x000000ff04047287 */ /* 0x000fc80008000000 */
[----:B------:R-:W-:Y:S01]  /*2810*/  ULEA UR4, UR4, UR6, 0x3 ;  /* 0x0000000604047291 */ /* 0x000fe2000f8e18ff */
[----:B-1----:R-:W-:-:S04]  /*2820*/  LOP3.LUT R3, R12, UR5, RZ, 0x3c, !PT ;  /* 0x000000050c037c12 */ /* 0x002fc8000f8e3cff */
[----:B------:R-:W-:Y:S01]  /*2830*/  SHF.L.U32 R3, R3, 0x1f, RZ ;  /* 0x0000001f03037819 */ /* 0x000fe200000006ff */
[----:B------:R-:W-:-:S07]  /*2840*/  IMAD.U32 R0, RZ, RZ, UR4 ;  /* 0x00000004ff007e24 */ /* 0x000fce000f8e00ff */
.L_x_45:
[----:B-1----:R1:W2:Y:S02]  /*2850*/  SYNCS.PHASECHK.TRANS64.TRYWAIT P0, [R0+URZ], R3 ;  /* 0x00000003000075a7 */ /* 0x0022a400080011ff */
[----:B--2---:R-:W-:Y:S05]  /*2860*/  @!P0 NANOSLEEP.SYNCS 0x989680 ;  /* 0x009896800000895d */ /* 0x004fea0003900000 */
[----:B------:R-:W2:Y:S02]  /*2870*/  @!P0 SYNCS.PHASECHK.TRANS64 P0, [R0+URZ], R3 ;  /* 0x00000003000085a7 */ /* 0x000ea400080010ff */
[----:B--2---:R-:W-:Y:S05]  /*2880*/  @P0 EXIT ;  /* 0x000000000000094d */ /* 0x004fea0003800000 */
[----:B------:R-:W-:Y:S05]  /*2890*/  BRA `(.L_x_45) ;  /* 0xfffffffc00ec7947 */ /* 0x000fea000383ffff */
.L_x_22:
[----:B------:R-:W-:-:S04]  /*28a0*/  UISETP.NE.AND UP0, UPT, UR47, URZ, UPT ;  /* 0x000000ff2f00728c */ /* 0x000fc8000bf05270 */
[----:B------:R-:W-:-:S09]  /*28b0*/  UISETP.NE.OR UP0, UPT, UR17, 0x1, UP0 ;  /* 0x000000011100788c */ /* 0x000fd20008705670 */
[----:B------:R-:W-:Y:S05]  /*28c0*/  BRA.U UP0, `(.L_x_46) ;  /* 0x0000000500487547 */ /* 0x000fea000b800000 */
[----:B------:R-:W-:Y:S01]  /*28d0*/  ISETP.GE.U32.AND P2, PT, R0, 0x2, PT ;  /* 0x000000020000780c */ /* 0x000fe20003f46070 */
[----:B------:R-:W-:Y:S01]  /*28e0*/  IMAD.MOV.U32 R12, RZ, RZ, 0x1 ;  /* 0x00000001ff0c7424 */ /* 0x000fe200078e00ff */
[----:B------:R-:W-:Y:S02]  /*28f0*/  CS2R R10, SRZ ;  /* 0x00000000000a7805 */ /* 0x000fe4000001ff00 */
[----:B------:R-:W-:Y:S01]  /*2900*/  CS2R R8, SRZ ;  /* 0x0000000000087805 */ /* 0x000fe2000001ff00 */
[----:B------:R-:W-:Y:S01]  /*2910*/  UMOV UR6, 0x400 ;  /* 0x0000040000067882 */ /* 0x000fe20000000000 */
[----:B------:R-:W-:Y:S01]  /*2920*/  UMOV UR5, URZ ;  /* 0x000000ff00057c82 */ /* 0x000fe20008000000 */
[----:B------:R-:W-:-:S12]  /*2930*/  ULEA UR6, UR47, UR6, 0x18 ;  /* 0x000000062f067291 */ /* 0x000fd8000f8ec0ff */
.L_x_50:
[----:B------:R-:W-:Y:S02]  /*2940*/  LEA R2, R8, UR6, 0x3 ;  /* 0x0000000608027c11 */ /* 0x000fe4000f8e18ff */
[----:B------:R-:W-:-:S03]  /*2950*/  SHF.L.U32 R5, R9, 0x1f, RZ ;  /* 0x0000001f09057819 */ /* 0x000fc600000006ff */
[----:B------:R-:W-:Y:S01]  /*2960*/  VIADD R4, R2, 0xf0 ;  /* 0x000000f002047836 */ /* 0x000fe20000000000 */
[----:B------:R-:W1:Y:S02]  /*2970*/  SYNCS.PHASECHK.TRANS64.TRYWAIT P0, [R2+URZ+0xe0], R5 ;  /* 0x0000e005020075a7 */ /* 0x000e6400080011ff */
[----:B-1----:R-:W-:Y:S05]  /*2980*/  @!P0 BRA `(.L_x_47) ;  /* 0x0000006800f08947 */ /* 0x002fea0003800000 */
.L_x_145:
[----:B------:R-:W-:Y:S01]  /*2990*/  ULEA UR4, UR5, UR6, 0x3 ;  /* 0x0000000605047291 */ /* 0x000fe2000f8e18ff */
[----:B------:R-:W-:Y:S02]  /*29a0*/  PRMT R4, RZ, 0x654, R4 ;  /* 0x00000654ff047816 */ /* 0x000fe40000000004 */
[----:B-1----:R-:W-:Y:S01]  /*29b0*/  SHF.L.U32 R5, R12, 0x1f, RZ ;  /* 0x0000001f0c057819 */ /* 0x002fe200000006ff */
[----:B------:R-:W-:Y:S01]  /*29c0*/  UIADD3 UR7, UPT, UPT, UR4, 0x80, URZ ;  /* 0x0000008004077890 */ /* 0x000fe2000fffe0ff */
[----:B------:R1:W-:Y:S05]  /*29d0*/  SYNCS.ARRIVE.TRANS64.RED.A1T0 RZ, [R4+URZ], RZ ;  /* 0x000000ff04ff79a7 */ /* 0x0003ea00081004ff */
[----:B------:R-:W-:Y:S01]  /*29e0*/  IMAD.U32 R7, RZ, RZ, UR7 ;  /* 0x00000007ff077e24 */ /* 0x000fe2000f8e00ff */
[----:B------:R-:W2:Y:S04]  /*29f0*/  SYNCS.PHASECHK.TRANS64.TRYWAIT P0, [UR4+0x90], R5 ;  /* 0x00009005ff0075a7 */ /* 0x000ea80008001104 */
[----:B------:R-:W-:Y:S01]  /*2a00*/  PRMT R6, R0, 0x654, R7 ;  /* 0x0000065400067816 */ /* 0x000fe20000000007 */
[----:B-1----:R-:W-:Y:S01]  /*2a10*/  @!P2 IMAD.MOV.U32 R4, RZ, RZ, 0x10 ;  /* 0x00000010ff04a424 */ /* 0x002fe200078e00ff */
[----:B--2---:R-:W-:Y:S06]  /*2a20*/  @!P0 BRA `(.L_x_48) ;  /* 0x0000006800dc8947 */ /* 0x004fec0003800000 */
.L_x_147:
[----:B------:R-:W-:Y:S01]  /*2a30*/  ULEA UR8, UR5, UR6, 0x4 ;  /* 0x0000000605087291 */ /* 0x000fe2000f8e20ff */
[----:B------:R-:W-:Y:S01]  /*2a40*/  SEL R3, R6, R3, !P2 ;  /* 0x0000000306037207 */ /* 0x000fe20005000000 */
[----:B------:R-:W-:Y:S01]  /*2a50*/  UIADD3 UR9, UPT, UPT, UR4, 0x80, URZ ;  /* 0x0000008004097890 */ /* 0x000fe2000fffe0ff */
[----:B-1----:R-:W-:Y:S01]  /*2a60*/  LEA R2, R11, UR6, 0x3 ;  /* 0x000000060b027c11 */ /* 0x002fe2000f8e18ff */
[----:B------:R-:W-:Y:S01]  /*2a70*/  UIADD3 UR8, UPT, UPT, UR8, 0x110, URZ ;  /* 0x0000011008087890 */ /* 0x000fe2000fffe0ff */
[----:B------:R-:W-:Y:S01]  /*2a80*/  SHF.L.U32 R5, R10, 0x1f, RZ ;  /* 0x0000001f0a057819 */ /* 0x000fe200000006ff */
[----:B------:R1:W-:Y:S01]  /*2a90*/  @!P2 SYNCS.ARRIVE.TRANS64.RED RZ, [R3+URZ], R4 ;  /* 0x0000000403ffa9a7 */ /* 0x0003e200080004ff */
[----:B------:R-:W-:Y:S01]  /*2aa0*/  UIADD3 UR4, UPT, UPT, UR5, 0x1, URZ ;  /* 0x0000000105047890 */ /* 0x000fe2000fffe0ff */
[----:B------:R-:W-:-:S03]  /*2ab0*/  VIADD R8, R8, 0x1 ;  /* 0x0000000108087836 */ /* 0x000fc60000000000 */
[----:B------:R-:W-:Y:S02]  /*2ac0*/  UISETP.NE.AND UP0, UPT, UR4, 0x2, UPT ;  /* 0x000000020400788c */ /* 0x000fe4000bf05270 */
[----:B------:R-:W-:Y:S06]  /*2ad0*/  UGETNEXTWORKID.BROADCAST [UR8], [UR9] ;  /* 0x00000000080073ca */ /* 0x000fec0008000100 */
[----:B------:R-:W-:Y:S01]  /*2ae0*/  USEL UR7, URZ, 0x1, UP0 ;  /* 0x00000001ff077887 */ /* 0x000fe20008000000 */
[----:B------:R-:W-:Y:S01]  /*2af0*/  ISETP.NE.AND P0, PT, R8, 0x2, PT ;  /* 0x000000020800780c */ /* 0x000fe20003f05270 */
[----:B------:R-:W-:Y:S01]  /*2b00*/  USEL UR5, UR4, URZ, UP0 ;  /* 0x000000ff04057287 */ /* 0x000fe20008000000 */
[----:B------:R-:W2:Y:S03]  /*2b10*/  SYNCS.PHASECHK.TRANS64.TRYWAIT P1, [R2+URZ+0x80], R5 ;  /* 0x00008005020075a7 */ /* 0x000ea600080211ff */
[----:B------:R-:W-:Y:S01]  /*2b20*/  LOP3.LUT R12, R12, UR7, RZ, 0x3c, !PT ;  /* 0x000000070c0c7c12 */ /* 0x000fe2000f8e3cff */
[----:B-12---:R-:W-:Y:S07]  /*2b30*/  @!P1 BRA `(.L_x_49) ;  /* 0x0000006800b09947 */ /* 0x006fee0003800000 */
.L_x_148:
[C---:B------:R-:W-:Y:S01]  /*2b40*/  LEA R4, R11.reuse, UR6, 0x4 ;  /* 0x000000060b047c11 */ /* 0x040fe2000f8e20ff */
[----:B-1----:R-:W-:Y:S01]  /*2b50*/  VIADD R2, R2, 0x90 ;  /* 0x0000009002027836 */ /* 0x002fe20000000000 */
[----:B------:R-:W-:Y:S01]  /*2b60*/  SEL R8, R8, RZ, P0 ;  /* 0x000000ff08087207 */ /* 0x000fe20000000000 */
[----:B------:R-:W-:-:S03]  /*2b70*/  VIADD R11, R11, 0x1 ;  /* 0x000000010b0b7836 */ /* 0x000fc60000000000 */
[----:B------:R-:W1:Y:S01]  /*2b80*/  LDS.128 R4, [R4+0x110] ;  /* 0x0001100004047984 */ /* 0x000e620000000c00 */
[----:B------:R-:W-:Y:S02]  /*2b90*/  PRMT R2, RZ, 0x654, R2 ;  /* 0x00000654ff027816 */ /* 0x000fe40000000002 */
[C---:B------:R-:W-:Y:S01]  /*2ba0*/  ISETP.NE.AND P1, PT, R11.reuse, 0x2, PT ;  /* 0x000000020b00780c */ /* 0x040fe20003f25270 */
[----:B------:R-:W-:Y:S01]  /*2bb0*/  @!PT LDS RZ, [RZ] ;  /* 0x00000000fffff984 */ /* 0x000fe20000000800 */
[----:B------:R-:W-:Y:S01]  /*2bc0*/  @!PT LDS RZ, [RZ] ;  /* 0x00000000fffff984 */ /* 0x000fe20000000800 */
[----:B------:R-:W-:Y:S01]  /*2bd0*/  @!PT LDS RZ, [RZ] ;  /* 0x00000000fffff984 */ /* 0x000fe20000000800 */
[----:B------:R-:W-:Y:S01]  /*2be0*/  @!PT LDS RZ, [RZ] ;  /* 0x00000000fffff984 */ /* 0x000fe20000000800 */
[----:B------:R2:W-:Y:S06]  /*2bf0*/  MEMBAR.ALL.CTA ;  /* 0x0000000000007992 */ /* 0x0005ec0000008000 */
[----:B--2---:R-:W2:Y:S01]  /*2c00*/  FENCE.VIEW.ASYNC.S ;  /* 0x00000000000073c6 */ /* 0x004ea20000000000 */
[----:B------:R-:W-:Y:S01]  /*2c10*/  SEL R11, R11, RZ, P1 ;  /* 0x000000ff0b0b7207 */ /* 0x000fe20000800000 */
[----:B--2---:R2:W-:Y:S01]  /*2c20*/  SYNCS.ARRIVE.TRANS64.RED.A1T0 RZ, [R2+URZ], RZ ;  /* 0x000000ff02ff79a7 */ /* 0x0045e200081004ff */
[----:B-1----:R-:W-:-:S02]  /*2c30*/  LOP3.LUT P3, RZ, R6, 0x1, RZ, 0xc0, !PT ;  /* 0x0000000106ff7812 */ /* 0x002fc4000786c0ff */
[----:B------:R-:W-:-:S04]  /*2c40*/  SEL R5, RZ, 0x1, P1 ;  /* 0x00000001ff057807 */ /* 0x000fc80000800000 */
[----:B------:R-:W-:Y:S02]  /*2c50*/  LOP3.LUT R10, R10, R5, RZ, 0x3c, !PT ;  /* 0x000000050a0a7212 */ /* 0x000fe400078e3cff */
[----:B--2---:R-:W-:-:S04]  /*2c60*/  SEL R2, RZ, 0x1, P0 ;  /* 0x00000001ff027807 */ /* 0x004fc80000000000 */
[----:B------:R-:W-:Y:S01]  /*2c70*/  LOP3.LUT R9, R9, R2, RZ, 0x3c, !PT ;  /* 0x0000000209097212 */ /* 0x000fe200078e3cff */
[----:B------:R-:W-:Y:S06]  /*2c80*/  @P3 BRA `(.L_x_50) ;  /* 0xfffffffc002c3947 */ /* 0x000fec000383ffff */
[----:B------:R-:W-:Y:S01]  /*2c90*/  ULEA UR4, UR5, UR6, 0x3 ;  /* 0x0000000605047291 */ /* 0x000fe2000f8e18ff */
[----:B------:R-:W-:-:S08]  /*2ca0*/  SHF.L.U32 R3, R12, 0x1f, RZ ;  /* 0x0000001f0c037819 */ /* 0x000fd000000006ff */
[----:B------:R-:W1:Y:S02]  /*2cb0*/  SYNCS.PHASECHK.TRANS64 P0, [UR4+0x90], R3 ;  /* 0x00009003ff0075a7 */ /* 0x000e640008001004 */
[----:B-1----:R-:W-:Y:S05]  /*2cc0*/  @P0 BRA `(.L_x_51) ;  /* 0x0000000000080947 */ /* 0x002fea0003800000 */
[----:B------:R-:W1:Y:S02]  /*2cd0*/  SYNCS.PHASECHK.TRANS64.TRYWAIT P0, [UR4+0x90], R3 ;  /* 0x00009003ff0075a7 */ /* 0x000e640008001104 */
[----:B-1----:R-:W-:Y:S05]  /*2ce0*/  @!P0 BRA `(.L_x_52) ;  /* 0x0000006800588947 */ /* 0x002fea0003800000 */
.L_x_51:
[----:B------:R-:W-:-:S04]  /*2cf0*/  UIADD3 UR7, UPT, UPT, UR5, 0x1, URZ ;  /* 0x0000000105077890 */ /* 0x000fc8000fffe0ff */
[----:B------:R-:W-:-:S04]  /*2d00*/  UISETP.NE.AND UP0, UPT, UR7, 0x2, UPT ;  /* 0x000000020700788c */ /* 0x000fc8000bf05270 */
[----:B------:R-:W-:Y:S02]  /*2d10*/  USEL UR8, URZ, 0x1, UP0 ;  /* 0x00000001ff087887 */ /* 0x000fe40008000000 */
[----:B------:R-:W-:-:S04]  /*2d20*/  USEL UR7, UR7, URZ, UP0 ;  /* 0x000000ff07077287 */ /* 0x000fc80008000000 */
[----:B------:R-:W-:Y:S01]  /*2d30*/  ULEA UR7, UR7, UR6, 0x3 ;  /* 0x0000000607077291 */ /* 0x000fe2000f8e18ff */
[----:B-1----:R-:W-:-:S04]  /*2d40*/  LOP3.LUT R3, R12, UR8, RZ, 0x3c, !PT ;  /* 0x000000080c037c12 */ /* 0x002fc8000f8e3cff */
[----:B------:R-:W-:-:S04]  /*2d50*/  SHF.L.U32 R0, R3, 0x1f, RZ ;  /* 0x0000001f03007819 */ /* 0x000fc800000006ff */
[----:B------:R-:W1:Y:S02]  /*2d60*/  SYNCS.PHASECHK.TRANS64 P0, [UR7+0x90], R0 ;  /* 0x00009000ff0075a7 */ /* 0x000e640008001007 */
[----:B-1----:R-:W-:Y:S05]  /*2d70*/  @P0 EXIT ;  /* 0x000000000000094d */ /* 0x002fea0003800000 */
[----:B------:R-:W-:Y:S02]  /*2d80*/  SHF.L.U32 R3, R3, 0x1f, RZ ;  /* 0x0000001f03037819 */ /* 0x000fe400000006ff */
[----:B------:R-:W-:-:S07]  /*2d90*/  MOV R0, UR7 ;  /* 0x0000000700007c02 */ /* 0x000fce0008000f00 */
.L_x_53:
[----:B-1----:R1:W2:Y:S02]  /*2da0*/  SYNCS.PHASECHK.TRANS64.TRYWAIT P0, [R0+URZ+0x90], R3 ;  /* 0x00009003000075a7 */ /* 0x0022a400080011ff */
[----:B--2---:R-:W-:Y:S05]  /*2db0*/  @!P0 NANOSLEEP.SYNCS 0x989680 ;  /* 0x009896800000895d */ /* 0x004fea0003900000 */
[----:B------:R-:W2:Y:S02]  /*2dc0*/  @!P0 SYNCS.PHASECHK.TRANS64 P0, [R0+URZ+0x90], R3 ;  /* 0x00009003000085a7 */ /* 0x000ea400080010ff */
[----:B--2---:R-:W-:Y:S05]  /*2dd0*/  @P0 EXIT ;  /* 0x000000000000094d */ /* 0x004fea0003800000 */
[----:B------:R-:W-:Y:S05]  /*2de0*/  BRA `(.L_x_53) ;  /* 0xfffffffc00ec7947 */ /* 0x000fea000383ffff */
.L_x_46:
[----:B------:R-:W-:Y:S05]  /*2df0*/  BRA.U UP4, `(.L_x_54) ;  /* 0x0000000d04bc7547 */ /* 0x000fea000b800000 */
[----:B------:R-:W-:Y:S01]  /*2e00*/  UMOV UR4, 0x40 ;  /* 0x0000004000047882 */ /* 0x000fe20000000000 */
[----:B------:R-:W-:Y:S01]  /*2e10*/  NOP ;  /* 0x0000000000007918 */ /* 0x000fe20000000000 */
[----:B------:R-:W-:Y:S01]  /*2e20*/  ULEA UR5, UR47, UR4, 0x18 ;  /* 0x000000042f057291 */ /* 0x000fe2000f8ec0ff */
[----:B------:R-:W-:Y:S02]  /*2e30*/  UMOV UR6, 0x400 ;  /* 0x0000040000067882 */ /* 0x000fe40000000000 */
[----:B------:R-:W-:-:S06]  /*2e40*/  ULEA UR6, UR47, UR6, 0x18 ;  /* 0x000000062f067291 */ /* 0x000fcc000f8ec0ff */
[----:B------:R-:W1:Y:S02]  /*2e50*/  LDS.U8 R0, [UR5+0x1c] ;  /* 0x00001c05ff007984 */ /* 0x000e640008000000 */
[----:B-1----:R-:W-:-:S13]  /*2e60*/  ISETP.NE.AND P0, PT, R0, RZ, PT ;  /* 0x000000ff0000720c */ /* 0x002fda0003f05270 */
[----:B------:R-:W-:Y:S05]  /*2e70*/  @P0 BRA `(.L_x_55) ;  /* 0x0000000000580947 */ /* 0x000fea0003800000 */
[----:B------:R-:W-:-:S13]  /*2e80*/  ELECT P0, URZ, PT ;  /* 0x0000000000ff782f */ /* 0x000fda0003800000 */
[----:B------:R-:W-:Y:S05]  /*2e90*/  @!P0 BRA `(.L_x_56) ;  /* 0x0000000000608947 */ /* 0x000fea0003800000 */
[----:B------:R-:W-:Y:S01]  /*2ea0*/  UMOV UR4, 0x10 ;  /* 0x0000001000047882 */ /* 0x000fe20000000000 */
[----:B------:R-:W-:Y:S01]  /*2eb0*/  HFMA2 R0, -RZ, RZ, 0, 5.9604644775390625e-08 ;  /* 0x00000001ff007431 */ /* 0x000fe200000001ff */
[----:B------:R-:W-:-:S03]  /*2ec0*/  MOV R3, 0xffff ;  /* 0x0000ffff00037802 */ /* 0x000fc60000000f00 */
[----:B------:R-:W-:Y:S04]  /*2ed0*/  DEPBAR.LE SB1, 0x36 ;  /* 0x00009d800000791a */ /* 0x000fe80000000000 */
[----:B------:R-:W1:Y:S02]  /*2ee0*/  UTCATOMSWS.FIND_AND_SET.ALIGN UP0, UR4, UR4 ;  /* 0x00000004000475e3 */ /* 0x000e640008000800 */
[----:B-1----:R-:W-:Y:S01]  /*2ef0*/  MOV R4, UR4 ;  /* 0x0000000400047c02 */ /* 0x002fe20008000f00 */
[----:B------:R-:W-:Y:S06]  /*2f00*/  BRA.U UP0, `(.L_x_57) ;  /* 0x0000000100187547 */ /* 0x000fec000b800000 */
.L_x_58:
[----:B------:R-:W-:Y:S05]  /*2f10*/  NANOSLEEP 0x64 ;  /* 0x000000640000795d */ /* 0x000fea0003800000 */
[----:B------:R-:W-:-:S05]  /*2f20*/  UMOV UR4, 0x10 ;  /* 0x0000001000047882 */ /* 0x000fca0000000000 */
[----:B------:R-:W-:Y:S04]  /*2f30*/  DEPBAR.LE SB1, 0x36 ;  /* 0x00009d800000791a */ /* 0x000fe80000000000 */
[----:B------:R-:W1:Y:S02]  /*2f40*/  UTCATOMSWS.FIND_AND_SET.ALIGN UP0, UR4, UR4 ;  /* 0x00000004000475e3 */ /* 0x000e640008000800 */
[----:B-1----:R-:W-:Y:S01]  /*2f50*/  MOV R4, UR4 ;  /* 0x0000000400047c02 */ /* 0x002fe20008000f00 */
[----:B------:R-:W-:Y:S05]  /*2f60*/  BRA.U !UP0, `(.L_x_58) ;  /* 0xfffffffd08e87547 */ /* 0x000fea000b83ffff */
.L_x_57:
[-C--:B------:R-:W-:Y:S02]  /*2f70*/  SHF.L.U32 R3, R3, R4.reuse, RZ ;  /* 0x0000000403037219 */ /* 0x080fe400000006ff */
[----:B------:R-:W-:Y:S01]  /*2f80*/  SHF.L.U32 R0, R0, R4, RZ ;  /* 0x0000000400007219 */ /* 0x000fe200000006ff */
[----:B------:R-:W-:Y:S02]  /*2f90*/  IMAD.SHL.U32 R4, R4, 0x20, RZ ;  /* 0x0000002004047824 */ /* 0x000fe400078e00ff */
[----:B------:R1:W-:Y:S04]  /*2fa0*/  ATOMS.OR RZ, [UR5+0x14], R3 ;  /* 0x00001403ffff798c */ /* 0x0003e8000b000005 */
[----:B------:R1:W-:Y:S04]  /*2fb0*/  ATOMS.OR RZ, [UR5+0x18], R0 ;  /* 0x00001800ffff798c */ /* 0x0003e8000b000005 */
[----:B------:R1:W-:Y:S01]  /*2fc0*/  STS [UR6+0x130], R4 ;  /* 0x00013004ff007988 */ /* 0x0003e20008000806 */
[----:B------:R-:W-:Y:S05]  /*2fd0*/  BRA `(.L_x_56) ;  /* 0x0000000000107947 */ /* 0x000fea0003800000 */
.L_x_55:
[----:B------:R-:W-:Y:S02]  /*2fe0*/  MOV R0, 0xffffffff ;  /* 0xffffffff00007802 */ /* 0x000fe40000000f00 */
[----:B------:R-:W-:-:S03]  /*2ff0*/  MOV R4, 0x3020 ;  /* 0x0000302000047802 */ /* 0x000fc60000000f00 */
[----:B------:R1:W-:Y:S04]  /*3000*/  STS [UR6+0x130], R0 ;  /* 0x00013000ff007988 */ /* 0x0003e80008000806 */
[----:B-1---5:R-:W-:Y:S05]  /*3010*/  CALL.REL.NOINC `($__internal_1_$__cuda_sm10x_tcgen05_guardrail_trap_phase_invalid_during_alloc) ;  /* 0x0000006c00a47944 */ /* 0x022fea0003c00000 */
.L_x_56:
[----:B------:R-:W-:Y:S05]  /*3020*/  WARPSYNC.ALL ;  /* 0x0000000000007948 */ /* 0x000fea0003800000 */
[----:B------:R-:W2:Y:S01]  /*3030*/  S2UR UR4, SR_CgaCtaId ;  /* 0x00000000000479c3 */ /* 0x000ea20000008800 */
[----:B------:R-:W-:Y:S01]  /*3040*/  UMOV UR26, 0x400 ;  /* 0x00000400001a7882 */ /* 0x000fe20000000000 */
[----:B------:R-:W-:-:S06]  /*3050*/  NOP ;  /* 0x0000000000007918 */ /* 0x000fcc0000000000 */
[----:B------:R-:W-:Y:S06]  /*3060*/  BAR.ARV 0x6, 0xa0 ;  /* 0x0182800000007b1d */ /* 0x000fec0000002000 */
[----:B------:R-:W3:Y:S01]  /*3070*/  LDCU UR5, c[0x0][0x38c] ;  /* 0x00007180ff0577ac */ /* 0x000ee20008000800 */
[----:B------:R-:W-:Y:S01]  /*3080*/  LOP3.LUT R2, R2, 0xffff, RZ, 0xc0, !PT ;  /* 0x0000ffff02027812 */ /* 0x000fe200078ec0ff */
[----:B------:R-:W-:Y:S01]  /*3090*/  IMAD.MOV.U32 R11, RZ, RZ, 0x1 ;  /* 0x00000001ff0b7424 */ /* 0x000fe200078e00ff */
[----:B------:R-:W-:Y:S01]  /*30a0*/  CS2R R8, SRZ ;  /* 0x0000000000087805 */ /* 0x000fe2000001ff00 */
[----:B------:R-:W4:Y:S01]  /*30b0*/  LDCU UR7, c[0x0][0x38c] ;  /* 0x00007180ff0777ac */ /* 0x000f220008000800 */
[----:B------:R-:W-:Y:S01]  /*30c0*/  R2UR UR27, R2 ;  /* 0x00000000021b72ca */ /* 0x000fe200000e0000 */
[----:B------:R-:W-:Y:S01]  /*30d0*/  IMAD.MOV.U32 R10, RZ, RZ, RZ ;  /* 0x000000ffff0a7224 */ /* 0x000fe200078e00ff */
[----:B------:R-:W-:Y:S01]  /*30e0*/  UMOV UR31, URZ ;  /* 0x000000ff001f7c82 */ /* 0x000fe20008000000 */
[----:B------:R-:W-:Y:S01]  /*30f0*/  UMOV UR22, URZ ;  /* 0x000000ff00167c82 */ /* 0x000fe20008000000 */
[----:B--2---:R-:W-:Y:S01]  /*3100*/  ULEA UR26, UR4, UR26, 0x18 ;  /* 0x0000001a041a7291 */ /* 0x004fe2000f8ec0ff */
[----:B------:R-:W-:Y:S01]  /*3110*/  UMOV UR38, 0x0 ;  /* 0x0000000000267882 */ /* 0x000fe20000000000 */
[----:B------:R-:W-:-:S02]  /*3120*/  UMOV UR39, 0x8200490 ;  /* 0x0820049000277882 */ /* 0x000fc40000000000 */
[----:B------:R-:W-:Y:S02]  /*3130*/  UIADD3 UR4, UPT, UPT, UR26, 0x8400, URZ ;  /* 0x000084001a047890 */ /* 0x000fe4000fffe0ff */
[----:B------:R-:W-:Y:S02]  /*3140*/  UIADD3 UR6, UPT, UPT, UR26, 0x14400, URZ ;  /* 0x000144001a067890 */ /* 0x000fe4000fffe0ff */
[----:B---3--:R-:W-:Y:S01]  /*3150*/  UIADD3 UR5, UPT, UPT, UR5, 0x3f, URZ ;  /* 0x0000003f05057890 */ /* 0x008fe2000fffe0ff */
[----:B-1----:R-:W1:Y:S01]  /*3160*/  LDS R0, [UR26+0x130] ;  /* 0x0001301aff007984 */ /* 0x002e620008000800 */
[----:B------:R-:W-:Y:S01]  /*3170*/  UMOV UR36, 0x0 ;  /* 0x0000000000247882 */ /* 0x000fe20000000000 */
[----:B------:R-:W-:Y:S01]  /*3180*/  UMOV UR37, 0x8200490 ;  /* 0x0820049000257882 */ /* 0x000fe20000000000 */
[----:B------:R-:W-:Y:S02]  /*3190*/  USHF.R.S32.HI UR40, URZ, 0x1f, UR5 ;  /* 0x0000001fff287899 */ /* 0x000fe40008011405 */
[----:B----4-:R-:W-:-:S02]  /*31a0*/  UISETP.GE.AND UP4, UPT, UR7, 0x1, UPT ;  /* 0x000000010700788c */ /* 0x010fc4000bf86270 */
[----:B------:R-:W-:Y:S02]  /*31b0*/  ULEA.HI UR40, UR40, UR5, URZ, 0x6 ;  /* 0x0000000528287291 */ /* 0x000fe4000f8f30ff */
[----:B------:R-:W-:Y:S02]  /*31c0*/  USHF.R.U32.HI UR5, URZ, 0x4, UR4 ;  /* 0x00000004ff057899 */ /* 0x000fe40008011604 */
[----:B------:R-:W-:Y:S02]  /*31d0*/  USHF.R.S32.HI UR40, URZ, 0x6, UR40 ;  /* 0x00000006ff287899 */ /* 0x000fe40008011428 */
[----:B------:R-:W-:Y:S02]  /*31e0*/  USHF.R.U32.HI UR4, URZ, 0x4, UR6 ;  /* 0x00000004ff047899 */ /* 0x000fe40008011606 */
[----:B------:R-:W-:Y:S02]  /*31f0*/  UISETP.LT.AND UP0, UPT, UR40, 0x1, UPT ;  /* 0x000000012800788c */ /* 0x000fe4000bf01270 */
[----:B------:R-:W-:-:S02]  /*3200*/  ULOP3.LUT UR5, UR5, 0x3fff, URZ, 0xc0, !UPT ;  /* 0x00003fff05057892 */ /* 0x000fc4000f8ec0ff */
[----:B------:R-:W-:Y:S02]  /*3210*/  ULOP3.LUT UR4, UR4, 0x3fff, URZ, 0xc0, !UPT ;  /* 0x00003fff04047892 */ /* 0x000fe4000f8ec0ff */
[----:B------:R-:W-:Y:S02]  /*3220*/  USEL UR41, UR40, 0x1, !UP0 ;  /* 0x0000000128297887 */ /* 0x000fe4000c000000 */
[----:B------:R-:W-:Y:S02]  /*3230*/  ULOP3.LUT UR28, UR5, 0x10000, URZ, 0xfc, !UPT ;  /* 0x00010000051c7892 */ /* 0x000fe4000f8efcff */
[----:B------:R-:W-:Y:S02]  /*3240*/  ULOP3.LUT UR29, UR4, 0x10000, URZ, 0xfc, !UPT ;  /* 0x00010000041d7892 */ /* 0x000fe4000f8efcff */
[----:B------:R-:W-:Y:S01]  /*3250*/  UIADD3 UR41, UPT, UPT, -UR41, URZ, URZ ;  /* 0x000000ff29297290 */ /* 0x000fe2000fffe1ff */
[----:B------:R-:W-:Y:S01]  /*3260*/  UMOV UR34, 0x0 ;  /* 0x0000000000227882 */ /* 0x000fe20000000000 */
[----:B------:R-:W-:Y:S01]  /*3270*/  UMOV UR35, 0x8200490 ;  /* 0x0820049000237882 */ /* 0x000fe20000000000 */
[----:B------:R-:W-:Y:S01]  /*3280*/  UMOV UR32, 0x0 ;  /* 0x0000000000207882 */ /* 0x000fe20000000000 */
[----:B------:R-:W-:Y:S01]  /*3290*/  UMOV UR33, 0x8200490 ;  /* 0x0820049000217882 */ /* 0x000fe20000000000 */
[----:B-1----:R-:W-:-:S15]  /*32a0*/  R2UR UR42, R0 ;  /* 0x00000000002a72ca */ /* 0x002fde00000e0000 */
.L_x_65:
[----:B------:R-:W-:Y:S02]  /*32b0*/  LEA R0, R10, UR26, 0x3 ;  /* 0x0000001a0a007c11 */ /* 0x000fe4000f8e18ff */
[----:B------:R-:W-:Y:S02]  /*32c0*/  SHF.L.U32 R5, R9, 0x1f, RZ ;  /* 0x0000001f09057819 */ /* 0x000fe400000006ff */
[----:B------:R-:W-:Y:S01]  /*32d0*/  PLOP3.LUT P0, PT, PT, PT, UP4, 0x80, 0x8 ;  /* 0x000000000008781c */ /* 0x000fe20003f0f048 */
[----:B------:R-:W-:Y:S01]  /*32e0*/  VIADD R3, R0, 0x90 ;  /* 0x0000009000037836 */ /* 0x000fe20000000000 */
[----:B-1----:R-:W1:Y:S02]  /*32f0*/  SYNCS.PHASECHK.TRANS64.TRYWAIT P1, [R0+URZ+0x80], R5 ;  /* 0x00008005000075a7 */ /* 0x002e6400080211ff */
[----:B-1-3--:R-:W-:Y:S09]  /*3300*/  @!P1 BRA `(.L_x_59) ;  /* 0x0000006000e89947 */ /* 0x00aff20003800000 */
.L_x_150:
[----:B------:R-:W-:Y:S01]  /*3310*/  LEA R4, R10, UR26, 0x4 ;  /* 0x0000001a0a047c11 */ /* 0x000fe2000f8e20ff */
[----:B------:R-:W-:Y:S01]  /*3320*/  @UP4 ULEA UR4, UR22, UR26, 0x3 ;  /* 0x0000001a16044291 */ /* 0x000fe2000f8e18ff */
[----:B------:R-:W-:Y:S01]  /*3330*/  PLOP3.LUT P2, PT, PT, PT, PT, 0x80, 0x8 ;  /* 0x000000000008781c */ /* 0x000fe20003f4f070 */
[----:B------:R-:W-:Y:S01]  /*3340*/  ULEA UR30, UR31, UR26, 0x3 ;  /* 0x0000001a1f1e7291 */ /* 0x000fe2000f8e18ff */
[----:B------:R-:W-:Y:S01]  /*3350*/  PRMT R3, RZ, 0x654, R3 ;  /* 0x00000654ff037816 */ /* 0x000fe20000000003 */
[----:B------:R-:W-:Y:S01]  /*3360*/  ULEA UR11, UR31, UR42, 0x7 ;  /* 0x0000002a1f0b7291 */ /* 0x000fe2000f8e38ff */
[----:B-1----:R-:W1:Y:S01]  /*3370*/  LDS.128 R4, [R4+0x110] ;  /* 0x0001100004047984 */ /* 0x002e620000000c00 */
[----:B------:R-:W-:Y:S02]  /*3380*/  @P0 SHF.L.U32 R2, R8, 0x1f, RZ ;  /* 0x0000001f08020819 */ /* 0x000fe400000006ff */
[----:B------:R-:W-:Y:S01]  /*3390*/  SHF.L.U32 R0, R11, 0x1f, RZ ;  /* 0x0000001f0b007819 */ /* 0x000fe200000006ff */
[----:B------:R-:W-:Y:S01]  /*33a0*/  @!PT LDS RZ, [RZ] ;  /* 0x00000000fffff984 */ /* 0x000fe20000000800 */
[----:B------:R-:W-:Y:S01]  /*33b0*/  @!PT LDS RZ, [RZ] ;  /* 0x00000000fffff984 */ /* 0x000fe20000000800 */
[----:B------:R-:W-:Y:S01]  /*33c0*/  @!PT LDS RZ, [RZ] ;  /* 0x00000000fffff984 */ /* 0x000fe20000000800 */
[----:B------:R-:W-:Y:S01]  /*33d0*/  @!PT LDS RZ, [RZ] ;  /* 0x00000000fffff984 */ /* 0x000fe20000000800 */
[----:B------:R2:W-:Y:S06]  /*33e0*/  MEMBAR.ALL.CTA ;  /* 0x0000000000007992 */ /* 0x0005ec0000008000 */
[----:B--2---:R-:W2:Y:S02]  /*33f0*/  FENCE.VIEW.ASYNC.S ;  /* 0x00000000000073c6 */ /* 0x004ea40000000000 */
[----:B--2---:R2:W-:Y:S01]  /*3400*/  SYNCS.ARRIVE.TRANS64.RED.A1T0 RZ, [R3+URZ], RZ ;  /* 0x000000ff03ff79a7 */ /* 0x0045e200081004ff */
[----:B------:R2:W3:Y:S01]  /*3410*/  @P0 SYNCS.PHASECHK.TRANS64.TRYWAIT P2, [UR4], R2 ;  /* 0x00000002ff0005a7 */ /* 0x0004e20008041104 */
[----:B-1----:R-:W-:Y:S01]  /*3420*/  LOP3.LUT P1, RZ, R6, 0x1, RZ, 0xc0, !PT ;  /* 0x0000000106ff7812 */ /* 0x002fe2000782c0ff */
[----:B------:R-:W1:Y:S02]  /*3430*/  SYNCS.PHASECHK.TRANS64.TRYWAIT P0, [UR30+0xc0], R0 ;  /* 0x0000c000ff0075a7 */ /* 0x000e64000800111e */
[----:B-123--:R-:W-:Y:S10]  /*3440*/  @!P0 BRA `(.L_x_60) ;  /* 0x0000006000ac8947 */ /* 0x00eff40003800000 */
.L_x_152:
[----:B------:R-:W-:Y:S01]  /*3450*/  IADD3 R10, PT, PT, R10, 0x1, RZ ;  /* 0x000000010a0a7810 */ /* 0x000fe20007ffe0ff */
[----:B------:R-:W-:Y:S06]  /*3460*/  BRA.U !UP4, `(.L_x_61) ;  /* 0x000000010cc07547 */ /* 0x000fec000b800000 */
[----:B------:R-:W-:Y:S01]  /*3470*/  UPLOP3.LUT UP2, UPT, UPT, UPT, UPT, 0x40, 0x4 ;  /* 0x000000000004789c */ /* 0x000fe20003f4e870 */
[----:B------:R-:W-:Y:S01]  /*3480*/  UMOV UR24, UR41 ;  /* 0x0000002900187c82 */ /* 0x000fe20008000000 */
[----:B------:R-:W-:Y:S01]  /*3490*/  UMOV UR23, UR40 ;  /* 0x0000002800177c82 */ /* 0x000fe20008000000 */
[----:B------:R-:W-:-:S08]  /*34a0*/  UMOV UR10, UR22 ;  /* 0x00000016000a7c82 */ /* 0x000fd00008000000 */
.L_x_64:
[----:B------:R-:W-:Y:S02]  /*34b0*/  UIADD3 UR24, UPT, UPT, UR24, 0x1, URZ ;  /* 0x0000000118187890 */ /* 0x000fe4000fffe0ff */
[----:B--2---:R-:W-:Y:S02]  /*34c0*/  ULEA UR5, UR10, UR26, 0x3 ;  /* 0x0000001a0a057291 */ /* 0x004fe4000f8e18ff */
[----:B------:R-:W-:Y:S01]  /*34d0*/  UISETP.NE.AND UP3, UPT, UR24, URZ, UPT ;  /* 0x000000ff1800728c */ /* 0x000fe2000bf65270 */
[----:B---3--:R-:W-:Y:S10]  /*34e0*/  @P2 BRA `(.L_x_62) ;  /* 0x00000000000c2947 */ /* 0x008ff40003800000 */
[----:B-1----:R-:W-:Y:S04]  /*34f0*/  SHF.L.U32 R3, R8, 0x1f, RZ ;  /* 0x0000001f08037819 */ /* 0x002fe800000006ff */
[----:B------:R-:W1:Y:S02]  /*3500*/  SYNCS.PHASECHK.TRANS64.TRYWAIT P0, [UR5], R3 ;  /* 0x00000003ff0075a7 */ /* 0x000e640008001105 */
[----:B-1----:R-:W-:Y:S05]  /*3510*/  @!P0 BRA `(.L_x_63) ;  /* 0x0000006000908947 */ /* 0x002fea0003800000 */
.L_x_62:
[----:B------:R-:W-:Y:S01]  /*3520*/  UISETP.NE.AND UP0, UPT, UR23, 0x1, UPT ;  /* 0x000000011700788c */ /* 0x000fe2000bf05270 */
[----:B------:R-:W-:Y:S01]  /*3530*/  PLOP3.LUT P2, PT, PT, PT, PT, 0x80, 0x8 ;  /* 0x000000000008781c */ /* 0x000fe20003f4f070 */
[----:B------:R-:W-:Y:S02]  /*3540*/  UIADD3 UR4, UPT, UPT, UR10, 0x1, URZ ;  /* 0x000000010a047890 */ /* 0x000fe4000fffe0ff */
[----:B------:R-:W-:Y:S02]  /*3550*/  UIADD3 UR25, UPT, UPT, UR5, 0x18, URZ ;  /* 0x0000001805197890 */ /* 0x000fe4000fffe0ff */
[----:B------:R-:W-:Y:S01]  /*3560*/  UISETP.NE.AND UP1, UPT, UR4, 0x3, UPT ;  /* 0x000000030400788c */ /* 0x000fe2000bf25270 */
[----:B------:R-:W-:Y:S01]  /*3570*/  PLOP3.LUT P0, PT, PT, PT, UP0, 0x80, 0x8 ;  /* 0x000000000008781c */ /* 0x000fe20003f0f008 */
[----:B------:R-:W-:Y:S02]  /*3580*/  UIADD3 UR23, UPT, UPT, UR23, -0x1, URZ ;  /* 0xffffffff17177890 */ /* 0x000fe4000fffe0ff */
[----:B------:R-:W-:Y:S02]  /*3590*/  USEL UR6, URZ, 0x1, UP1 ;  /* 0x00000001ff067887 */ /* 0x000fe40008800000 */
[----:B------:R-:W-:Y:S01]  /*35a0*/  USEL UR22, UR4, URZ, UP1 ;  /* 0x000000ff04167287 */ /* 0x000fe20008800000 */
[----:B------:R-:W-:Y:S01]  /*35b0*/  UMOV UR7, 0x40004040 ;  /* 0x4000404000077882 */ /* 0x000fe20000000000 */
[----:B------:R-:W-:Y:S02]  /*35c0*/  UMOV UR5, 0x40004040 ;  /* 0x4000404000057882 */ /* 0x000fe40000000000 */
[----:B------:R-:W-:Y:S01]  /*35d0*/  @UP0 ULEA UR4, UR22, UR26, 0x3 ;  /* 0x0000001a16040291 */ /* 0x000fe2000f8e18ff */
[----:B------:R-:W-:Y:S01]  /*35e0*/  LOP3.LUT R8, R8, UR6, RZ, 0x3c, !PT ;  /* 0x0000000608087c12 */ /* 0x000fe2000f8e3cff */
[----:B------:R-:W-:Y:S01]  /*35f0*/  ULEA UR6, UR10, UR29, 0xa ;  /* 0x0000001d0a067291 */ /* 0x000fe2000f8e50ff */
[----:B------:R-:W-:Y:S02]  /*3600*/  UMOV UR21, 0x40004040 ;  /* 0x4000404000157882 */ /* 0x000fe40000000000 */
[----:B-1----:R-:W-:Y:S01]  /*3610*/  @P0 SHF.L.U32 R0, R8, 0x1f, RZ ;  /* 0x0000001f08000819 */ /* 0x002fe200000006ff */
[----:B------:R-:W-:Y:S02]  /*3620*/  UIADD3 UR20, UPT, UPT, UR6, 0x2, URZ ;  /* 0x0000000206147890 */ /* 0x000fe4000fffe0ff */
[----:B------:R-:W-:Y:S01]  /*3630*/  UIADD3 UR16, UPT, UPT, UR6, 0x4, URZ ;  /* 0x0000000406107890 */ /* 0x000fe2000fffe0ff */
[----:B------:R2:W3:Y:S01]  /*3640*/  @P0 SYNCS.PHASECHK.TRANS64.TRYWAIT P2, [UR4], R0 ;  /* 0x00000000ff0005a7 */ /* 0x0004e20008041104 */
[----:B------:R-:W-:Y:S02]  /*3650*/  ULEA UR4, UR10, UR28, 0xa ;  /* 0x0000001c0a047291 */ /* 0x000fe4000f8e50ff */
[----:B------:R-:W-:Y:S02]  /*3660*/  UIADD3 UR12, UPT, UPT, UR6, 0x6, URZ ;  /* 0x00000006060c7890 */ /* 0x000fe4000fffe0ff */
[----:B------:R-:W-:Y:S02]  /*3670*/  UIADD3 UR18, UPT, UPT, UR4, 0x2, URZ ;  /* 0x0000000204127890 */ /* 0x000fe4000fffe0ff */
[----:B------:R-:W-:Y:S02]  /*3680*/  UIADD3 UR14, UPT, UPT, UR4, 0x4, URZ ;  /* 0x00000004040e7890 */ /* 0x000fe4000fffe0ff */
[----:B------:R-:W-:Y:S01]  /*3690*/  UIADD3 UR8, UPT, UPT, UR4, 0x6, URZ ;  /* 0x0000000604087890 */ /* 0x000fe2000fffe0ff */
[----:B------:R2:W-:Y:S01]  /*36a0*/  UTCHMMA gdesc[UR4], gdesc[UR6], tmem[UR11], tmem[UR38], idesc[UR39], UP2 ;  /* 0x00ff2606040075ea */ /* 0x0005e2000900000b */
[----:B------:R-:W-:Y:S01]  /*36b0*/  UPLOP3.LUT UP2, UPT, UPT, UPT, UPT, 0x80, 0x8 ;  /* 0x000000000008789c */ /* 0x000fe20003f4f070 */
[----:B------:R-:W-:Y:S01]  /*36c0*/  UMOV UR19, 0x40004040 ;  /* 0x4000404000137882 */ /* 0x000fe20000000000 */
[----:B------:R-:W-:Y:S01]  /*36d0*/  UMOV UR17, 0x40004040 ;  /* 0x4000404000117882 */ /* 0x000fe20000000000 */
[----:B------:R2:W-:Y:S01]  /*36e0*/  UTCHMMA gdesc[UR18], gdesc[UR20], tmem[UR11], tmem[UR36], idesc[UR37], UPT ;  /* 0x00ff2414120075ea */ /* 0x0005e2000b80000b */
[----:B------:R-:W-:Y:S01]  /*36f0*/  UMOV UR15, 0x40004040 ;  /* 0x40004040000f7882 */ /* 0x000fe20000000000 */
[----:B------:R-:W-:Y:S01]  /*3700*/  UMOV UR13, 0x40004040 ;  /* 0x40004040000d7882 */ /* 0x000fe20000000000 */
[----:B------:R-:W-:Y:S01]  /*3710*/  UMOV UR9, 0x40004040 ;  /* 0x4000404000097882 */ /* 0x000fe20000000000 */
[----:B------:R2:W-:Y:S01]  /*3720*/  UTCHMMA gdesc[UR14], gdesc[UR16], tmem[UR11], tmem[UR34], idesc[UR35], UPT ;  /* 0x00ff22100e0075ea */ /* 0x0005e2000b80000b */
[----:B------:R2:W-:Y:S01]  /*3730*/  UTCHMMA gdesc[UR8], gdesc[UR12], tmem[UR11], tmem[UR32], idesc[UR33], UPT ;  /* 0x00ff200c080075ea */ /* 0x0005e2000b80000b */
[----:B------:R2:W-:Y:S01]  /*3740*/  UTCBAR.MULTICAST [UR25], URZ, UR27 ;  /* 0x000000ff190073e9 */ /* 0x0005e2000800081b */
[----:B------:R-:W-:Y:S01]  /*3750*/  UMOV UR10, UR22 ;  /* 0x00000016000a7c82 */ /* 0x000fe20008000000 */
[----:B------:R-:W-:Y:S05]  /*3760*/  BRA.U UP3, `(.L_x_64) ;  /* 0xfffffffd03507547 */ /* 0x000fea000b83ffff */
.L_x_61:
[----:B--2---:R-:W-:Y:S01]  /*3770*/  UIADD3 UR4, UPT, UPT, UR31, 0x1, URZ ;  /* 0x000000011f047890 */ /* 0x004fe2000fffe0ff */
[C---:B------:R-:W-:Y:S01]  /*3780*/  ISETP.NE.AND P0, PT, R10.reuse, 0x2, PT ;  /* 0x000000020a00780c */ /* 0x040fe20003f05270 */
[----:B------:R-:W-:Y:S02]  /*3790*/  UIADD3 UR5, UPT, UPT, UR30, 0xa0, URZ ;  /* 0x000000a01e057890 */ /* 0x000fe4000fffe0ff */
[----:B------:R-:W-:Y:S01]  /*37a0*/  UISETP.NE.AND UP0, UPT, UR4, 0x4, UPT ;  /* 0x000000040400788c */ /* 0x000fe2000bf05270 */
[----:B-1----:R-:W-:Y:S02]  /*37b0*/  SEL R0, RZ, 0x1, P0 ;  /* 0x00000001ff007807 */ /* 0x002fe40000000000 */
[----:B------:R-:W-:Y:S01]  /*37c0*/  SEL R10, R10, RZ, P0 ;  /* 0x000000ff0a0a7207 */ /* 0x000fe20000000000 */
[----:B------:R-:W-:Y:S01]  /*37d0*/  USEL UR6, URZ, 0x1, UP0 ;  /* 0x00000001ff067887 */ /* 0x000fe20008000000 */
[----:B------:R-:W-:Y:S01]  /*37e0*/  LOP3.LUT R9, R9, R0, RZ, 0x3c, !PT ;  /* 0x0000000009097212 */ /* 0x000fe200078e3cff */
[----:B------:R-:W-:Y:S01]  /*37f0*/  USEL UR31, UR4, URZ, UP0 ;  /* 0x000000ff041f7287 */ /* 0x000fe20008000000 */
[----:B------:R1:W-:Y:S03]  /*3800*/  UTCBAR [UR5], URZ ;  /* 0x000000ff050073e9 */ /* 0x0003e600080000ff */
[----:B------:R-:W-:Y:S01]  /*3810*/  LOP3.LUT R11, R11, UR6, RZ, 0x3c, !PT ;  /* 0x000000060b0b7c12 */ /* 0x000fe2000f8e3cff */
[----:B------:R-:W-:Y:S07]  /*3820*/  @P1 BRA `(.L_x_65) ;  /* 0xfffffff800a01947 */ /* 0x000fee000383ffff */
[----:B------:R-:W2:Y:S01]  /*3830*/  S2UR UR8, SR_CgaCtaId ;  /* 0x00000000000879c3 */ /* 0x000ea20000008800 */
[----:B------:R-:W-:Y:S01]  /*3840*/  ELECT P0, URZ, PT ;  /* 0x0000000000ff782f */ /* 0x000fe20003800000 */
[----:B------:R-:W-:Y:S01]  /*3850*/  IMAD.MOV.U32 R0, RZ, RZ, 0x1 ;  /* 0x00000001ff007424 */ /* 0x000fe200078e00ff */
[----:B------:R-:W-:Y:S01]  /*3860*/  UIADD3 UR26, UPT, UPT, UR26, 0xc0, URZ ;  /* 0x000000c01a1a7890 */ /* 0x000fe2000fffe0ff */
[----:B------:R-:W-:Y:S01]  /*3870*/  SHF.L.U32 R3, R11, 0x1f, RZ ;  /* 0x0000001f0b037819 */ /* 0x000fe200000006ff */
[----:B------:R-:W-:-:S03]  /*3880*/  UMOV UR4, 0x40 ;  /* 0x0000004000047882 */ /* 0x000fc60000000000 */
[----:B------:R-:W-:Y:S01]  /*3890*/  UVIRTCOUNT.DEALLOC.SMPOOL 0x80 ;  /* 0x000000800000784c */ /* 0x000fe20000000000 */
[----:B--2---:R-:W-:Y:S02]  /*38a0*/  ULEA UR8, UR8, UR4, 0x18 ;  /* 0x0000000408087291 */ /* 0x004fe4000f8ec0ff */
[----:B------:R-:W-:-:S07]  /*38b0*/  ULEA UR4, UR31, UR26, 0x3 ;  /* 0x0000001a1f047291 */ /* 0x000fce000f8e18ff */
[----:B------:R2:W-:Y:S02]  /*38c0*/  @P0 STS.U8 [UR8+0x1c], R0 ;  /* 0x00001c00ff000988 */ /* 0x0005e40008000008 */
[----:B------:R-:W4:Y:S02]  /*38d0*/  SYNCS.PHASECHK.TRANS64.TRYWAIT P0, [UR4], R3 ;  /* 0x00000003ff0075a7 */ /* 0x000f240008001104 */
[----:B--2-4-:R-:W-:Y:S05]  /*38e0*/  @!P0 BRA `(.L_x_66) ;  /* 0x0000005c00b48947 */ /* 0x014fea0003800000 */
.L_x_155:
[----:B------:R-:W-:-:S04]  /*38f0*/  UIADD3 UR4, UPT, UPT, UR31, 0x1, URZ ;  /* 0x000000011f047890 */ /* 0x000fc8000fffe0ff */
[----:B------:R-:W-:-:S04]  /*3900*/  UISETP.NE.AND UP0, UPT, UR4, 0x4, UPT ;  /* 0x000000040400788c */ /* 0x000fc8000bf05270 */
[----:B------:R-:W-:Y:S02]  /*3910*/  USEL UR6, URZ, 0x1, UP0 ;  /* 0x00000001ff067887 */ /* 0x000fe40008000000 */
[----:B------:R-:W-:-:S04]  /*3920*/  USEL UR4, UR4, URZ, UP0 ;  /* 0x000000ff04047287 */ /* 0x000fc80008000000 */
[----:B-1----:R-:W-:Y:S01]  /*3930*/  ULEA UR5, UR4, UR26, 0x3 ;  /* 0x0000001a04057291 */ /* 0x002fe2000f8e18ff */
[----:B------:R-:W-:-:S04]  /*3940*/  LOP3.LUT R2, R11, UR6, RZ, 0x3c, !PT ;  /* 0x000000060b027c12 */ /* 0x000fc8000f8e3cff */
[----:B--2---:R-:W-:-:S04]  /*3950*/  SHF.L.U32 R3, R2, 0x1f, RZ ;  /* 0x0000001f02037819 */ /* 0x004fc800000006ff */
[----:B------:R-:W1:Y:S02]  /*3960*/  SYNCS.PHASECHK.TRANS64.TRYWAIT P0, [UR5], R3 ;  /* 0x00000003ff0075a7 */ /* 0x000e640008001105 */
[----:B-1----:R-:W-:Y:S05]  /*3970*/  @!P0 BRA `(.L_x_67) ;  /* 0x0000005c00a88947 */ /* 0x002fea0003800000 */
.L_x_157:
        /* <DEDUP_REMOVED lines=9> */
.L_x_159:
[----:B------:R-:W-:-:S04]  /*3a10*/  UIADD3 UR4, UPT, UPT, UR4, 0x1, URZ ;  /* 0x0000000104047890 */ /* 0x000fc8000fffe0ff */
[----:B------:R-:W-:-:S04]  /*3a20*/  UISETP.NE.AND UP0, UPT, UR4, 0x4, UPT ;  /* 0x000000040400788c */ /* 0x000fc8000bf05270 */
[----:B------:R-:W-:Y:S02]  /*3a30*/  USEL UR5, URZ, 0x1, UP0 ;  /* 0x00000001ff057887 */ /* 0x000fe40008000000 */
[----:B------:R-:W-:-:S04]  /*3a40*/  USEL UR4, UR4, URZ, UP0 ;  /* 0x000000ff04047287 */ /* 0x000fc80008000000 */
[----:B------:R-:W-:Y:S01]  /*3a50*/  ULEA UR4, UR4, UR26, 0x3 ;  /* 0x0000001a04047291 */ /* 0x000fe2000f8e18ff */
[----:B-1----:R-:W-:-:S04]  /*3a60*/  LOP3.LUT R3, R2, UR5, RZ, 0x3c, !PT ;  /* 0x0000000502037c12 */ /* 0x002fc8000f8e3cff */
[----:B------:R-:W-:-:S04]  /*3a70*/  SHF.L.U32 R3, R3, 0x1f, RZ ;  /* 0x0000001f03037819 */ /* 0x000fc800000006ff */
[----:B------:R-:W1:Y:S02]  /*3a80*/  SYNCS.PHASECHK.TRANS64.TRYWAIT P0, [UR4], R3 ;  /* 0x00000003ff0075a7 */ /* 0x000e640008001104 */
[----:B-1----:R-:W-:Y:S05]  /*3a90*/  @!P0 BRA `(.L_x_69) ;  /* 0x0000005c00908947 */ /* 0x002fea0003800000 */
.L_x_161:
[----:B------:R-:W-:Y:S01]  /*3aa0*/  NOP ;  /* 0x0000000000007918 */ /* 0x000fe20000000000 */
[----:B-1----:R-:W1:Y:S01]  /*3ab0*/  LDS R0, [UR8+0x14] ;  /* 0x00001408ff007984 */ /* 0x002e620008000800 */
[----:B------:R-:W-:Y:S01]  /*3ac0*/  ULOP3.LUT UR4, UR42, 0xffff, URZ, 0xc0, !UPT ;  /* 0x0000ffff2a047892 */ /* 0x000fe2000f8ec0ff */
[----:B------:R-:W-:Y:S01]  /*3ad0*/  UMOV UR5, 0xffff ;  /* 0x0000ffff00057882 */ /* 0x000fe20000000000 */
[----:B------:R-:W-:Y:S02]  /*3ae0*/  UMOV UR6, 0x1 ;  /* 0x0000000100067882 */ /* 0x000fe40000000000 */
[----:B------:R-:W-:-:S04]  /*3af0*/  USHF.R.U32.HI UR4, URZ, 0x5, UR4 ;  /* 0x00000005ff047899 */ /* 0x000fc80008011604 */
[----:B------:R-:W-:Y:S02]  /*3b00*/  USHF.L.U32 UR5, UR5, UR4, URZ ;  /* 0x0000000405057299 */ /* 0x000fe400080006ff */
[----:B------:R-:W-:-:S04]  /*3b10*/  USHF.L.U32 UR4, UR6, UR4, URZ ;  /* 0x0000000406047299 */ /* 0x000fc800080006ff */
[----:B-1----:R-:W-:-:S04]  /*3b20*/  LOP3.LUT R0, R0, UR5, RZ, 0xc0, !PT ;  /* 0x0000000500007c12 */ /* 0x002fc8000f8ec0ff */
[----:B------:R-:W-:-:S13]  /*3b30*/  ISETP.NE.AND P0, PT, R0, UR5, PT ;  /* 0x0000000500007c0c */ /* 0x000fda000bf05270 */
[----:B------:R-:W-:Y:S05]  /*3b40*/  @P0 BRA `(.L_x_70) ;  /* 0x0000000000580947 */ /* 0x000fea0003800000 */
[----:B------:R-:W1:Y:S02]  /*3b50*/  LDS R0, [UR8+0x18] ;  /* 0x00001808ff007984 */ /* 0x000e640008000800 */
[----:B-1----:R-:W-:-:S04]  /*3b60*/  LOP3.LUT R0, R0, UR4, RZ, 0xc0, !PT ;  /* 0x0000000400007c12 */ /* 0x002fc8000f8ec0ff */
[----:B------:R-:W-:-:S13]  /*3b70*/  ISETP.NE.AND P0, PT, R0, UR4, PT ;  /* 0x0000000400007c0c */ /* 0x000fda000bf05270 */
[----:B------:R-:W-:Y:S05]  /*3b80*/  @P0 BRA `(.L_x_71) ;  /* 0x00000000003c0947 */ /* 0x000fea0003800000 */
[----:B------:R-:W1:Y:S01]  /*3b90*/  S2R R2, SR_LANEID ;  /* 0x0000000000027919 */ /* 0x000e620000000000 */
[----:B------:R-:W-:Y:S01]  /*3ba0*/  ULOP3.LUT UR5, URZ, UR5, URZ, 0x33, !UPT ;  /* 0x00000005ff057292 */ /* 0x000fe2000f8e33ff */
[----:B------:R-:W-:Y:S01]  /*3bb0*/  LOP3.LUT R4, RZ, UR4, RZ, 0x33, !PT ;  /* 0x00000004ff047c12 */ /* 0x000fe2000f8e33ff */
[----:B------:R-:W-:Y:S02]  /*3bc0*/  VOTEU.ANY UR4, UPT, PT ;  /* 0x0000000000047886 */ /* 0x000fe400038e0100 */
[----:B------:R-:W-:Y:S01]  /*3bd0*/  UFLO.U32 UR4, UR4 ;  /* 0x00000004000472bd */ /* 0x000fe200080e0000 */
[----:B------:R-:W2:Y:S01]  /*3be0*/  REDUX UR6, R4 ;  /* 0x00000000040673c4 */ /* 0x000ea20000000000 */
[----:B------:R-:W-:-:S06]  /*3bf0*/  IMAD.U32 R0, RZ, RZ, UR5 ;  /* 0x00000005ff007e24 */ /* 0x000fcc000f8e00ff */
[----:B------:R4:W-:Y:S01]  /*3c00*/  UTCATOMSWS.AND URZ, UR5 ;  /* 0x0000000500ff79e3 */ /* 0x0009e20008000000 */
[----:B------:R-:W3:Y:S01]  /*3c10*/  REDUX UR7, R0 ;  /* 0x00000000000773c4 */ /* 0x000ee20000000000 */
[----:B-1----:R-:W-:Y:S01]  /*3c20*/  ISETP.EQ.U32.AND P0, PT, R2, UR4, PT ;  /* 0x0000000402007c0c */ /* 0x002fe2000bf02070 */
[----:B--2---:R-:W-:Y:S01]  /*3c30*/  IMAD.U32 R2, RZ, RZ, UR6 ;  /* 0x00000006ff027e24 */ /* 0x004fe2000f8e00ff */
[----:B---3--:R-:W-:-:S11]  /*3c40*/  MOV R3, UR7 ;  /* 0x0000000700037c02 */ /* 0x008fd60008000f00 */
[----:B------:R4:W-:Y:S04]  /*3c50*/  @P0 ATOMS.AND RZ, [UR8+0x14], R3 ;  /* 0x00001403ffff098c */ /* 0x0009e8000a800008 */
[----:B------:R4:W-:Y:S01]  /*3c60*/  @P0 ATOMS.AND RZ, [UR8+0x18], R2 ;  /* 0x00001802ffff098c */ /* 0x0009e2000a800008 */
[----:B------:R-:W-:Y:S05]  /*3c70*/  BRA `(.L_x_72) ;  /* 0x0000000000147947 */ /* 0x000fea0003800000 */
.L_x_71:
[----:B------:R-:W-:Y:S02]  /*3c80*/  MOV R2, 0x3ca0 ;  /* 0x00003ca000027802 */ /* 0x000fe40000000f00 */
[----:B---3-5:R-:W-:Y:S05]  /*3c90*/  CALL.REL.NOINC `($__internal_0_$__cuda_sm10x_tcgen05_guardrail_trap_col_being_dealloced_not_returned_by_alloc) ;  /* 0x0000006000787944 */ /* 0x028fea0003c00000 */
[----:B------:R-:W-:Y:S05]  /*3ca0*/  BRA `(.L_x_72) ;  /* 0x0000000000087947 */ /* 0x000fea0003800000 */
.L_x_70:
[----:B------:R-:W-:Y:S02]  /*3cb0*/  MOV R2, 0x3cd0 ;  /* 0x00003cd000027802 */ /* 0x000fe40000000f00 */
[----:B---3-5:R-:W-:Y:S05]  /*3cc0*/  CALL.REL.NOINC `($__internal_2_$__cuda_sm10x_tcgen05_guardrail_trap_unallocated_columns_being_dealloced) ;  /* 0x0000006000847944 */ /* 0x028fea0003c00000 */
.L_x_72:
[----:B------:R-:W-:Y:S01]  /*3cd0*/  NOP ;  /* 0x0000000000007918 */ /* 0x000fe20000000000 */
[----:B----4-:R-:W-:Y:S05]  /*3ce0*/  EXIT ;  /* 0x000000000000794d */ /* 0x010fea0003800000 */
.L_x_54:
[----:B------:R-:W-:-:S09]  /*3cf0*/  UISETP.NE.OR UP0, UPT, UR17, 0x3, !UP3 ;  /* 0x000000031100788c */ /* 0x000fd2000df05670 */
[----:B------:R-:W-:Y:S05]  /*3d00*/  BRA.U UP0, `(.L_x_73) ;  /* 0x0000001100547547 */ /* 0x000fea000b800000 */
[----:B------:R-:W1:Y:S01]  /*3d10*/  LDCU UR31, c[0x0][0x370] ;  /* 0x00006e00ff1f77ac */ /* 0x000e620008000800 */
[----:B------:R-:W2:Y:S01]  /*3d20*/  LDC.64 R16, c[0x0][0x348] ;  /* 0x0000d200ff107b82 */ /* 0x000ea20000000a00 */
[----:B------:R-:W-:Y:S02]  /*3d30*/  HFMA2 R13, -RZ, RZ, 0, 0 ;  /* 0x00000000ff0d7431 */ /* 0x000fe400000001ff */
[----:B------:R-:W-:Y:S01]  /*3d40*/  IMAD.MOV.U32 R15, RZ, RZ, 0x1 ;  /* 0x00000001ff0f7424 */ /* 0x000fe200078e00ff */
[----:B------:R-:W1:Y:S01]  /*3d50*/  LDCU.128 UR48, c[0x0][0xb10] ;  /* 0x00016200ff3077ac */ /* 0x000e620008000c00 */
[----:B------:R-:W-:Y:S01]  /*3d60*/  IMAD.MOV.U32 R14, RZ, RZ, RZ ;  /* 0x000000ffff0e7224 */ /* 0x000fe200078e00ff */
[----:B------:R-:W-:Y:S01]  /*3d70*/  MOV R7, 0x2000 ;  /* 0x0000200000077802 */ /* 0x000fe20000000f00 */
[----:B------:R-:W3:Y:S01]  /*3d80*/  LDCU UR30, c[0x0][0x374] ;  /* 0x00006e80ff1e77ac */ /* 0x000ee20008000800 */
[----:B------:R-:W4:Y:S01]  /*3d90*/  LDC.64 R2, c[0x0][0x888] ;  /* 0x00022200ff027b82 */ /* 0x000f220000000a00 */
[----:B------:R-:W3:Y:S01]  /*3da0*/  LDCU UR15, c[0x0][0xb0c] ;  /* 0x00016180ff0f77ac */ /* 0x000ee20008000800 */
[----:B------:R-:W2:Y:S06]  /*3db0*/  LDCU UR40, c[0x0][0xb20] ;  /* 0x00016400ff2877ac */ /* 0x000eac0008000800 */
[----:B------:R-:W4:Y:S01]  /*3dc0*/  LDC.64 R4, c[0x0][0x890] ;  /* 0x00022400ff047b82 */ /* 0x000f220000000a00 */
[----:B------:R-:W2:Y:S01]  /*3dd0*/  LDCU UR4, c[0x0][0xb30] ;  /* 0x00016600ff0477ac */ /* 0x000ea20008000800 */
[----:B------:R-:W-:Y:S01]  /*3de0*/  UMOV UR21, 0x400 ;  /* 0x0000040000157882 */ /* 0x000fe20000000000 */
[----:B-1----:R-:W-:-:S02]  /*3df0*/  UIMAD.WIDE.U32 UR6, UR31, UR48, URZ ;  /* 0x000000301f0672a5 */ /* 0x002fc4000f8e00ff */
[----:B---3--:R-:W-:Y:S02]  /*3e00*/  UIMAD.WIDE.U32 UR8, UR30, UR51, URZ ;  /* 0x000000331e0872a5 */ /* 0x008fe4000f8e00ff */
[----:B------:R-:W-:Y:S02]  /*3e10*/  ULEA UR21, UR47, UR21, 0x18 ;  /* 0x000000152f157291 */ /* 0x000fe4000f8ec0ff */
[----:B------:R-:W-:Y:S02]  /*3e20*/  UPLOP3.LUT UP3, UPT, UPT, UPT, UPT, 0x40, 0x4 ;  /* 0x000000000004789c */ /* 0x000fe40003f6e870 */
[----:B------:R-:W-:Y:S01]  /*3e30*/  UIADD3 UR37, UPT, UPT, UR21, 0x48, URZ ;  /* 0x0000004815257890 */ /* 0x000fe2000fffe0ff */
[----:B------:R-:W-:Y:S01]  /*3e40*/  UMOV UR6, UR7 ;  /* 0x0000000700067c82 */ /* 0x000fe20008000000 */
[----:B------:R-:W-:Y:S01]  /*3e50*/  UMOV UR38, UR9 ;  /* 0x0000000900267c82 */ /* 0x000fe20008000000 */
[----:B------:R-:W-:Y:S02]  /*3e60*/  UISETP.GE.AND UP0, UPT, UR42, 0x1, UPT ;  /* 0x000000012a00788c */ /* 0x000fe4000bf06270 */
[----:B------:R-:W-:Y:S01]  /*3e70*/  UISETP.NE.AND UP4, UPT, UR42, 0x1, UPT ;  /* 0x000000012a00788c */ /* 0x000fe2000bf85270 */
[----:B------:R-:W1:Y:S01]  /*3e80*/  LDCU.64 UR22, c[0x0][0xb28] ;  /* 0x00016500ff1677ac */ /* 0x000e620008000a00 */
[----:B------:R-:W-:-:S02]  /*3e90*/  UISETP.NE.AND UP6, UPT, UR15, 0x1, UPT ;  /* 0x000000010f00788c */ /* 0x000fc4000bfc5270 */
[----:B------:R-:W-:Y:S02]  /*3ea0*/  UISETP.NE.AND UP5, UPT, UR50, 0x1, UPT ;  /* 0x000000013200788c */ /* 0x000fe4000bfa5270 */
[----:B------:R-:W-:Y:S02]  /*3eb0*/  UIADD3 UR33, UPT, UPT, UR21, 0x30, URZ ;  /* 0x0000003015217890 */ /* 0x000fe4000fffe0ff */
[----:B------:R-:W-:Y:S02]  /*3ec0*/  UIADD3 UR25, UPT, UPT, UR21, 0x38, URZ ;  /* 0x0000003815197890 */ /* 0x000fe4000fffe0ff */
[----:B------:R-:W-:Y:S02]  /*3ed0*/  UIADD3 UR17, UPT, UPT, UR21, 0x40, URZ ;  /* 0x0000004015117890 */ /* 0x000fe4000fffe0ff */
[----:B------:R-:W-:Y:S02]  /*3ee0*/  UPRMT UR37, UR47, 0x654, UR37 ;  /* 0x000006542f257896 */ /* 0x000fe40008000025 */
[----:B------:R-:W-:-:S02]  /*3ef0*/  USHF.R.U32.HI UR39, URZ, UR49, UR6 ;  /* 0x00000031ff277299 */ /* 0x000fc40008011606 */
[----:B--2---:R-:W-:Y:S02]  /*3f00*/  USHF.R.U32.HI UR38, URZ, UR40, UR38 ;  /* 0x00000028ff267299 */ /* 0x004fe40008011626 */
[----:B------:R-:W-:-:S11]  /*3f10*/  UISETP.NE.AND UP2, UPT, UR4, 0x1, UPT ;  /* 0x000000010400788c */ /* 0x000fd6000bf45270 */
.L_x_84:
[C---:B------:R-:W-:Y:S02]  /*3f20*/  LEA R12, R14.reuse, UR21, 0x3 ;  /* 0x000000150e0c7c11 */ /* 0x040fe4000f8e18ff */
[----:B------:R-:W-:Y:S02]  /*3f30*/  SHF.L.U32 R9, R13, 0x1f, RZ ;  /* 0x0000001f0d097819 */ /* 0x000fe400000006ff */
[----:B------:R-:W-:Y:S02]  /*3f40*/  LEA R10, R14, UR21, 0x4 ;  /* 0x000000150e0a7c11 */ /* 0x000fe4000f8e20ff */
[----:B--2---:R-:W2:Y:S02]  /*3f50*/  SYNCS.PHASECHK.TRANS64.TRYWAIT P0, [R12+URZ+0x80], R9 ;  /* 0x000080090c0075a7 */ /* 0x004ea400080011ff */
[----:B--2---:R-:W-:Y:S05]  /*3f60*/  @!P0 BRA `(.L_x_74) ;  /* 0x0000005800748947 */ /* 0x004fea0003800000 */
.L_x_162:
[----:B--2---:R-:W2:Y:S01]  /*3f70*/  LDS.128 R8, [R10+0x110] ;  /* 0x000110000a087984 */ /* 0x004ea20000000c00 */
[----:B------:R-:W-:Y:S01]  /*3f80*/  UISETP.GE.AND UP0, UPT, UR42, 0x1, UPT ;  /* 0x000000012a00788c */ /* 0x000fe2000bf06270 */
[----:B------:R-:W-:Y:S01]  /*3f90*/  @!PT LDS RZ, [RZ] ;  /* 0x00000000fffff984 */ /* 0x000fe20000000800 */
[----:B------:R-:W-:Y:S01]  /*3fa0*/  @!PT LDS RZ, [RZ] ;  /* 0x00000000fffff984 */ /* 0x000fe20000000800 */
[----:B------:R-:W-:Y:S01]  /*3fb0*/  @!PT LDS RZ, [RZ] ;  /* 0x00000000fffff984 */ /* 0x000fe20000000800 */
[----:B------:R-:W-:Y:S01]  /*3fc0*/  @!PT LDS RZ, [RZ] ;  /* 0x00000000fffff984 */ /* 0x000fe20000000800 */
[----:B------:R3:W-:Y:S06]  /*3fd0*/  MEMBAR.ALL.CTA ;  /* 0x0000000000007992 */ /* 0x0007ec0000008000 */
[----:B---3--:R-:W3:Y:S01]  /*3fe0*/  FENCE.VIEW.ASYNC.S ;  /* 0x00000000000073c6 */ /* 0x008ee20000000000 */
[----:B--2---:R-:W-:Y:S11]  /*3ff0*/  LOP3.LUT P0, RZ, R10, 0x1, RZ, 0xc0, !PT ;  /* 0x000000010aff7812 */ /* 0x004ff6000780c0ff */
[----:B------:R-:W-:Y:S02]  /*4000*/  @!UPT UIADD3 URZ, UPT, UPT, URZ, URZ, URZ ;  /* 0x000000fffffff290 */ /* 0x000fe4000fffe0ff */
[----:B---3--:R-:W-:Y:S01]  /*4010*/  VOTEU.ANY UP1, P0 ;  /* 0x0000000000ff7886 */ /* 0x008fe20000020100 */
[----:B------:R-:W-:Y:S11]  /*4020*/  PLOP3.LUT P0, PT, PT, PT, UP1, 0x80, 0x8 ;  /* 0x000000000008781c */ /* 0x000ff60003f0f018 */
[----:B------:R-:W-:Y:S02]  /*4030*/  @!UPT UIADD3 URZ, UPT, UPT, URZ, URZ, URZ ;  /* 0x000000fffffff290 */ /* 0x000fe4000fffe0ff */
[----:B------:R-:W-:Y:S02]  /*4040*/  @P0 SHF.R.U32.HI R0, RZ, 0x10, R9 ;  /* 0x00000010ff000819 */ /* 0x000fe40000011609 */
[----:B------:R-:W-:Y:S02]  /*4050*/  @P0 MOV R6, R8 ;  /* 0x0000000800060202 */ /* 0x000fe40000000f00 */
[----:B------:R-:W-:Y:S01]  /*4060*/  @P0 R2UR UR4, R0 ;  /* 0x00000000000402ca */ /* 0x000fe200000e0000 */
[----:B------:R-:W-:Y:S01]  /*4070*/  VIADD R0, R12, 0x90 ;  /* 0x000000900c007836 */ /* 0x000fe20000000000 */
[----:B------:R-:W-:Y:S02]  /*4080*/  @P0 LOP3.LUT R8, R9, 0xffff, RZ, 0xc0, !PT ;  /* 0x0000ffff09080812 */ /* 0x000fe400078ec0ff */
[----:B------:R-:W-:Y:S02]  /*4090*/  @P0 R2UR UR6, R6 ;  /* 0x00000000060602ca */ /* 0x000fe400000e0000 */
[----:B------:R-:W-:Y:S02]  /*40a0*/  PRMT R0, RZ, 0x654, R0 ;  /* 0x00000654ff007816 */ /* 0x000fe40000000000 */
[----:B------:R-:W-:Y:S02]  /*40b0*/  @P0 R2UR UR5, R8 ;  /* 0x00000000080502ca */ /* 0x000fe400000e0000 */
[----:B------:R2:W-:Y:S03]  /*40c0*/  SYNCS.ARRIVE.TRANS64.RED.A1T0 RZ, [R0+URZ], RZ ;  /* 0x000000ff00ff79a7 */ /* 0x0005e600081004ff */
[----:B------:R-:W-:Y:S04]  /*40d0*/  @UP1 UMOV UR29, UR4 ;  /* 0x00000004001d1c82 */ /* 0x000fe80008000000 */
[----:B------:R-:W-:Y:S04]  /*40e0*/  @UP1 UMOV UR14, UR6 ;  /* 0x00000006000e1c82 */ /* 0x000fe80008000000 */
[----:B------:R-:W-:Y:S01]  /*40f0*/  @UP1 UMOV UR13, UR5 ;  /* 0x00000005000d1c82 */ /* 0x000fe20008000000 */
[----:B------:R-:W-:Y:S05]  /*4100*/  BRA.U !UP0, `(.L_x_75) ;  /* 0x0000000108a47547 */ /* 0x000fea000b800000 */
[----:B------:R-:W-:Y:S02]  /*4110*/  UIMAD.WIDE.U32 UR18, UR13, UR51, URZ ;  /* 0x000000330d1272a5 */ /* 0x000fe4000f8e00ff */
[----:B------:R-:W-:Y:S02]  /*4120*/  UIMAD.WIDE.U32 UR26, UR14, UR48, URZ ;  /* 0x000000300e1a72a5 */ /* 0x000fe4000f8e00ff */
[----:B------:R-:W-:Y:S02]  /*4130*/  USEL UR4, UR30, UR38, !UP5 ;  /* 0x000000261e047287 */ /* 0x000fe4000e800000 */
[----:B------:R-:W-:Y:S02]  /*4140*/  USEL UR7, UR31, UR39, !UP6 ;  /* 0x000000271f077287 */ /* 0x000fe4000f000000 */
[----:B-1----:R-:W-:Y:S02]  /*4150*/  UIMAD.WIDE.U32 UR8, UR4, UR22, URZ ;  /* 0x00000016040872a5 */ /* 0x002fe4000f8e00ff */
[----:B------:R-:W-:Y:S01]  /*4160*/  UIMAD.WIDE.U32 UR10, UR7, UR22, URZ ;  /* 0x00000016070a72a5 */ /* 0x000fe2000f8e00ff */
[----:B------:R-:W-:Y:S02]  /*4170*/  UMOV UR5, UR19 ;  /* 0x0000001300057c82 */ /* 0x000fe40008000000 */
[----:B------:R-:W-:Y:S03]  /*4180*/  USHF.R.U32.HI UR6, URZ, UR40, UR5 ;  /* 0x00000028ff067299 */ /* 0x000fe60008011605 */
[----:B------:R-:W-:Y:S01]  /*4190*/  UMOV UR5, UR27 ;  /* 0x0000001b00057c82 */ /* 0x000fe20008000000 */
[----:B------:R-:W-:Y:S02]  /*41a0*/  USEL UR6, UR13, UR6, !UP5 ;  /* 0x000000060d067287 */ /* 0x000fe4000e800000 */
[----:B------:R-:W-:Y:S03]  /*41b0*/  USHF.R.U32.HI UR12, URZ, UR49, UR5 ;  /* 0x00000031ff0c7299 */ /* 0x000fe60008011605 */
[----:B------:R-:W-:Y:S02]  /*41c0*/  UMOV UR5, UR9 ;  /* 0x0000000900057c82 */ /* 0x000fe40008000000 */
[----:B------:R-:W-:Y:S03]  /*41d0*/  @UP4 USHF.R.U32.HI UR4, URZ, UR23, UR5 ;  /* 0x00000017ff044299 */ /* 0x000fe60008011605 */
[----:B------:R-:W-:Y:S01]  /*41e0*/  UMOV UR5, UR11 ;  /* 0x0000000b00057c82 */ /* 0x000fe20008000000 */
[----:B------:R-:W-:Y:S02]  /*41f0*/  UIMAD UR4, UR42, UR4, URZ ;  /* 0x000000042a0472a4 */ /* 0x000fe4000f8e02ff */
[----:B------:R-:W-:Y:S02]  /*4200*/  @UP4 USHF.R.U32.HI UR7, URZ, UR23, UR5 ;  /* 0x00000017ff074299 */ /* 0x000fe40008011605 */
[----:B------:R-:W-:Y:S02]  /*4210*/  UIMAD.WIDE.U32 UR10, UR6, UR22, URZ ;  /* 0x00000016060a72a5 */ /* 0x000fe4000f8e00ff */
[----:B------:R-:W-:Y:S02]  /*4220*/  USEL UR5, UR14, UR12, !UP6 ;  /* 0x0000000c0e057287 */ /* 0x000fe4000f000000 */
[----:B------:R-:W-:Y:S02]  /*4230*/  UIMAD UR8, UR42, UR7, URZ ;  /* 0x000000072a0872a4 */ /* 0x000fe4000f8e02ff */
[----:B------:R-:W-:Y:S03]  /*4240*/  UISETP.GE.AND UP0, UPT, UR6, UR4, UPT ;  /* 0x000000040600728c */ /* 0x000fe6000bf06270 */
[----:B------:R-:W-:Y:S01]  /*4250*/  UMOV UR4, UR11 ;  /* 0x0000000b00047c82 */ /* 0x000fe20008000000 */
[----:B------:R-:W-:Y:S02]  /*4260*/  UISETP.GE.OR UP0, UPT, UR5, UR8, UP0 ;  /* 0x000000080500728c */ /* 0x000fe40008706670 */
[----:B------:R-:W-:Y:S02]  /*4270*/  USHF.R.U32.HI UR4, URZ, UR23, UR4 ;  /* 0x00000017ff047299 */ /* 0x000fe40008011604 */
[----:B------:R-:W-:Y:S02]  /*4280*/  UIMAD.WIDE.U32 UR8, UR5, UR22, URZ ;  /* 0x00000016050872a5 */ /* 0x000fe4000f8e00ff */
[----:B------:R-:W-:Y:S04]  /*4290*/  USEL UR10, UR6, UR4, !UP4 ;  /* 0x00000004060a7287 */ /* 0x000fe8000e000000 */
[----:B------:R-:W-:Y:S01]  /*42a0*/  UIADD3 UR11, UPT, UPT, -UR10, URZ, URZ ;  /* 0x000000ff0a0b7290 */ /* 0x000fe2000fffe1ff */
[----:B------:R-:W-:Y:S02]  /*42b0*/  @!UP0 UMOV UR4, UR9 ;  /* 0x0000000900048c82 */ /* 0x000fe40008000000 */
[----:B------:R-:W-:Y:S02]  /*42c0*/  @!UP0 USHF.R.U32.HI UR4, URZ, UR23, UR4 ;  /* 0x00000017ff048299 */ /* 0x000fe40008011604 */
[----:B------:R-:W-:Y:S02]  /*42d0*/  UIMAD UR8, UR42, UR11, UR6 ;  /* 0x0000000b2a0872a4 */ /* 0x000fe4000f8e0206 */
[----:B------:R-:W-:Y:S04]  /*42e0*/  @!UP0 USEL UR4, UR5, UR4, !UP4 ;  /* 0x0000000405048287 */ /* 0x000fe8000e000000 */
[----:B------:R-:W-:Y:S02]  /*42f0*/  @!UP0 UIMAD UR8, UR7, UR8, UR4 ;  /* 0x00000008070882a4 */ /* 0x000fe4000f8e0204 */
[----:B------:R-:W-:Y:S02]  /*4300*/  @!UP0 UIADD3 UR9, UPT, UPT, UR10, -UR4, URZ ;  /* 0x800000040a098290 */ /* 0x000fe4000fffe0ff */
[----:B------:R-:W-:Y:S02]  /*4310*/  UIADD3 UR4, UPT, UPT, -UR5, URZ, URZ ;  /* 0x000000ff05047290 */ /* 0x000fe4000fffe1ff */
[----:B------:R-:W-:Y:S02]  /*4320*/  UIADD3 UR7, UPT, UPT, -UR6, URZ, URZ ;  /* 0x000000ff06077290 */ /* 0x000fe4000fffe1ff */
[----:B------:R-:W-:Y:S02]  /*4330*/  @!UP0 UIMAD UR6, UR9, UR42, UR5 ;  /* 0x0000002a090682a4 */ /* 0x000fe4000f8e0205 */
[----:B------:R-:W-:Y:S02]  /*4340*/  UIMAD UR14, UR15, UR4, UR14 ;  /* 0x000000040f0e72a4 */ /* 0x000fe4000f8e020e */
[----:B------:R-:W-:Y:S01]  /*4350*/  UIMAD UR13, UR50, UR7, UR13 ;  /* 0x00000007320d72a4 */ /* 0x000fe2000f8e020d */
[----:B------:R-:W-:Y:S02]  /*4360*/  @!UP0 UMOV UR5, UR8 ;  /* 0x0000000800058c82 */ /* 0x000fe40008000000 */
[----:B------:R-:W-:Y:S02]  /*4370*/  UIMAD UR14, UR5, UR15, UR14 ;  /* 0x0000000f050e72a4 */ /* 0x000fe4000f8e020e */
[----:B------:R-:W-:Y:S11]  /*4380*/  UIMAD UR13, UR6, UR50, UR13 ;  /* 0x00000032060d72a4 */ /* 0x000ff6000f8e020d */
[----:B------:R-:W-:Y:S01]  /*4390*/  @!UPT UIADD3 URZ, UPT, UPT, URZ, URZ, URZ ;  /* 0x000000fffffff290 */ /* 0x000fe2000fffe0ff */
.L_x_75:
[----:B------:R-:W3:Y:S01]  /*43a0*/  @!UP2 LDCU.128 UR8, c[0x0][0xb10] ;  /* 0x00016200ff08a7ac */ /* 0x000ee20008000c00 */
[C---:B----4-:R-:W-:Y:S02]  /*43b0*/  ISETP.NE.U32.AND P1, PT, R4.reuse, RZ, PT ;  /* 0x000000ff0400720c */ /* 0x050fe40003f25070 */
[----:B------:R-:W-:Y:S02]  /*43c0*/  ISETP.NE.U32.AND P0, PT, R4, RZ, PT ;  /* 0x000000ff0400720c */ /* 0x000fe40003f05070 */
[C---:B------:R-:W-:Y:S02]  /*43d0*/  ISETP.NE.AND.EX P1, PT, R5.reuse, RZ, PT, P1 ;  /* 0x000000ff0500720c */ /* 0x040fe40003f25310 */
[----:B------:R-:W-:Y:S01]  /*43e0*/  ISETP.NE.AND.EX P0, PT, R5, RZ, PT, P0 ;  /* 0x000000ff0500720c */ /* 0x000fe20003f05300 */
[----:B------:R-:W4:Y:S01]  /*43f0*/  @!UP2 LDCU UR5, c[0x0][0xb0c] ;  /* 0x00016180ff05a7ac */ /* 0x000f220008000800 */
[----:B------:R-:W-:Y:S01]  /*4400*/  SHF.L.U32 R9, R15, 0x1f, RZ ;  /* 0x0000001f0f097819 */ /* 0x000fe200000006ff */
[----:B------:R-:W-:Y:S02]  /*4410*/  USHF.L.U32 UR35, UR16, 0x7, URZ ;  /* 0x0000000710237899 */ /* 0x000fe400080006ff */
[----:B------:R-:W-:Y:S02]  /*4420*/  USHF.L.U32 UR34, UR20, 0x7, URZ ;  /* 0x0000000714227899 */ /* 0x000fe400080006ff */
[----:B---3--:R-:W-:Y:S07]  /*4430*/  UIMAD.WIDE.U32 UR6, UR14, UR8, URZ ;  /* 0x000000080e0672a5 */ /* 0x008fee000f8e00ff */
[----:B------:R-:W-:Y:S01]  /*4440*/  @!UP2 UMOV UR4, UR7 ;  /* 0x000000070004ac82 */ /* 0x000fe20008000000 */
[----:B----4-:R-:W-:Y:S02]  /*4450*/  @!UP2 UISETP.NE.AND UP0, UPT, UR5, 0x1, UPT ;  /* 0x000000010500a88c */ /* 0x010fe4000bf05270 */
[----:B------:R-:W-:Y:S02]  /*4460*/  @!UP2 USHF.R.U32.HI UR4, URZ, UR9, UR4 ;  /* 0x00000009ff04a299 */ /* 0x000fe40008011604 */
[----:B------:R-:W-:Y:S02]  /*4470*/  UIMAD.WIDE.U32 UR6, UR13, UR11, URZ ;  /* 0x0000000b0d0672a5 */ /* 0x000fe4000f8e00ff */
[----:B------:R-:W-:Y:S02]  /*4480*/  @!UP2 USEL UR8, UR14, UR4, !UP0 ;  /* 0x000000040e08a287 */ /* 0x000fe4000c000000 */
[----:B------:R-:W-:Y:S03]  /*4490*/  @!UP2 UISETP.NE.AND UP0, UPT, UR10, 0x1, UPT ;  /* 0x000000010a00a88c */ /* 0x000fe6000bf05270 */
[----:B------:R-:W-:Y:S02]  /*44a0*/  @!UP2 UMOV UR6, UR7 ;  /* 0x000000070006ac82 */ /* 0x000fe40008000000 */
[----:B------:R-:W3:Y:S02]  /*44b0*/  @!UP2 LDCU UR4, c[0x0][0xb20] ;  /* 0x00016400ff04a7ac */ /* 0x000ee40008000800 */
[----:B---3--:R-:W-:Y:S04]  /*44c0*/  @!UP2 USHF.R.U32.HI UR6, URZ, UR4, UR6 ;  /* 0x00000004ff06a299 */ /* 0x008fe80008011606 */
[----:B------:R-:W-:Y:S04]  /*44d0*/  @!UP2 USEL UR6, UR13, UR6, !UP0 ;  /* 0x000000060d06a287 */ /* 0x000fe8000c000000 */
[----:B------:R-:W-:Y:S02]  /*44e0*/  @!UP2 UIADD3 UR4, UPT, UPT, -UR8, UR6, URZ ;  /* 0x000000060804a290 */ /* 0x000fe4000fffe1ff */
[----:B------:R-:W-:Y:S02]  /*44f0*/  @!UP2 UIADD3 UR6, UPT, UPT, UR8, -UR6, URZ ;  /* 0x800000060806a290 */ /* 0x000fe4000fffe0ff */
[----:B------:R-:W-:Y:S02]  /*4500*/  @!UP2 UIMAD UR14, UR4, UR5, UR14 ;  /* 0x00000005040ea2a4 */ /* 0x000fe4000f8e020e */
[----:B------:R-:W-:Y:S01]  /*4510*/  @!UP2 UIMAD UR13, UR6, UR10, UR13 ;  /* 0x0000000a060da2a4 */ /* 0x000fe2000f8e020d */
[----:B------:R-:W-:Y:S11]  /*4520*/  BRA.U UP3, `(.L_x_76) ;  /* 0x0000000103107547 */ /* 0x000ff6000b800000 */
[----:B--2---:R-:W-:Y:S04]  /*4530*/  MOV R0, UR43 ;  /* 0x0000002b00007c02 */ /* 0x004fe80008000f00 */
[----:B------:R-:W-:Y:S04]  /*4540*/  SHF.L.U32 R11, R0, 0x1f, RZ ;  /* 0x0000001f000b7819 */ /* 0x000fe800000006ff */
[----:B------:R-:W2:Y:S02]  /*4550*/  SYNCS.PHASECHK.TRANS64.TRYWAIT P2, [UR21+0x78], R11 ;  /* 0x0000780bff0075a7 */ /* 0x000ea40008041115 */
[----:B--2---:R-:W-:Y:S05]  /*4560*/  @!P2 BRA `(.L_x_77) ;  /* 0x000000540008a947 */ /* 0x004fea0003800000 */
.L_x_76:
[----:B------:R-:W-:Y:S05]  /*4570*/  @!P1 BRA `(.L_x_78) ;  /* 0x0000000000309947 */ /* 0x000fea0003800000 */
[----:B------:R-:W-:Y:S01]  /*4580*/  ISETP.NE.U32.AND P1, PT, R2, RZ, PT ;  /* 0x000000ff0200720c */ /* 0x000fe20003f25070 */
[----:B------:R-:W3:Y:S01]  /*4590*/  LDCU.64 UR4, c[0x0][0x358] ;  /* 0x00006b00ff0477ac */ /* 0x000ee20008000a00 */
[----:B------:R-:W-:Y:S02]  /*45a0*/  IMAD.MOV.U32 R80, RZ, RZ, 0x1 ;  /* 0x00000001ff507424 */ /* 0x000fe400078e00ff */
[----:B------:R-:W-:Y:S11]  /*45b0*/  ISETP.NE.AND.EX P1, PT, R3, RZ, PT, P1 ;  /* 0x000000ff0300720c */ /* 0x000ff60003f25310 */
[----:B------:R-:W-:Y:S02]  /*45c0*/  @!UPT UIADD3 URZ, UPT, UPT, URZ, URZ, URZ ;  /* 0x000000fffffff290 */ /* 0x000fe4000fffe0ff */
[----:B--2---:R-:W2:Y:S01]  /*45d0*/  @P1 LDC.64 R10, c[0x0][0x888] ;  /* 0x00022200ff0a1b82 */ /* 0x004ea20000000a00 */
[----:B------:R-:W-:Y:S04]  /*45e0*/  @P1 IMAD R0, R4, UR36, RZ ;  /* 0x0000002404001c24 */ /* 0x000fe8000f8e02ff */
[----:B--2---:R-:W-:Y:S04]  /*45f0*/  @P1 IMAD.WIDE R10, R0, 0x4, R10 ;  /* 0x00000004000a1825 */ /* 0x004fe800078e020a */
[----:B------:R-:W-:Y:S01]  /*4600*/  HFMA2 R0, -RZ, RZ, 0, 5.9604644775390625e-08 ;  /* 0x00000001ff007431 */ /* 0x000fe200000001ff */
[----:B---3-5:R3:W5:Y:S04]  /*4610*/  @P1 LDG.E R41, desc[UR4][R10.64] ;  /* 0x000000040a291981 */ /* 0x028768000c1e1900 */
[----:B------:R-:W-:Y:S01]  /*4620*/  @!P1 PRMT R80, R0, 0x7610, R80 ;  /* 0x0000761000509816 */ /* 0x000fe20000000050 */
[----:B---3--:R-:W4:Y:S06]  /*4630*/  @!P1 LDC R41, c[0x0][0x880] ;  /* 0x00022000ff299b82 */ /* 0x008f2c0000000800 */
.L_x_78:
[----:B----45:R-:W-:Y:S01]  /*4640*/  @!P0 FSETP.EQ.AND P1, PT, R41, RZ, PT ;  /* 0x000000ff2900820b */ /* 0x030fe20003f22000 */
[----:B------:R-:W-:Y:S01]  /*4650*/  @!UPT UIADD3 URZ, UPT, UPT, URZ, URZ, URZ ;  /* 0x000000fffffff290 */ /* 0x000fe2000fffe0ff */
[----:B------:R-:W-:Y:S11]  /*4660*/  @!P0 BRA `(.L_x_79) ;  /* 0x0000000000188947 */ /* 0x000ff60003800000 */
[----:B------:R-:W-:Y:S02]  /*4670*/  LOP3.LUT P0, RZ, R80, 0xff, RZ, 0xc0, !PT ;  /* 0x000000ff50ff7812 */ /* 0x000fe4000780c0ff */
[----:B------:R-:W-:Y:S04]  /*4680*/  ISETP.NE.U32.AND P1, PT, R2, RZ, PT ;  /* 0x000000ff0200720c */ /* 0x000fe80003f25070 */
[----:B------:R-:W-:Y:S04]  /*4690*/  ISETP.NE.AND.EX P1, PT, R3, RZ, PT, P1 ;  /* 0x000000ff0300720c */ /* 0x000fe80003f25310 */
[----:B------:R-:W-:Y:S03]  /*46a0*/  PLOP3.LUT P1, PT, P1, PT, PT, 0x8, 0x80 ;  /* 0x000000000080781c */ /* 0x000fe60000f2e170 */
[----:B------:R-:W-:Y:S11]  /*46b0*/  @P0 FSETP.EQ.AND P1, PT, R41, RZ, PT ;  /* 0x000000ff2900020b */ /* 0x000ff60003f22000 */
[----:B------:R-:W-:Y:S02]  /*46c0*/  @!UPT UIADD3 URZ, UPT, UPT, URZ, URZ, URZ ;  /* 0x000000fffffff290 */ /* 0x000fe4000fffe0ff */
.L_x_79:
[----:B------:R-:W3:Y:S01]  /*46d0*/  SYNCS.PHASECHK.TRANS64.TRYWAIT P2, [UR21+0x50], R9 ;  /* 0x00005009ff0075a7 */ /* 0x000ee20008041115 */
[----:B------:R-:W-:Y:S04]  /*46e0*/  ELECT P0, URZ, PT ;  /* 0x0000000000ff782f */ /* 0x000fe80003800000 */
[----:B------:R-:W-:Y:S11]  /*46f0*/  PLOP3.LUT P1, PT, P1, P0, PT, 0xf2, 0x2f ;  /* 0x00000000002f781c */ /* 0x000ff60000f21e72 */
[----:B------:R-:W-:Y:S02]  /*4700*/  @!UPT UIADD3 URZ, UPT, UPT, URZ, URZ, URZ ;  /* 0x000000fffffff290 */ /* 0x000fe4000fffe0ff */
[----:B------:R-:W-:Y:S05]  /*4710*/  @!P1 IADD3 R8, P0, PT, R16, 0x580, RZ ;  /* 0x0000058010089810 */ /* 0x000fea0007f1e0ff */
[----:B------:R-:W-:Y:S01]  /*4720*/  @!P1 IMAD.X R6, RZ, RZ, R17, P0 ;  /* 0x000000ffff069224 */ /* 0x000fe200000e0611 */
[----:B---3--:R-:W-:Y:S07]  /*4730*/  @!P2 BRA `(.L_x_80) ;  /* 0x0000005000aca947 */ /* 0x008fee0003800000 */
.L_x_165:
[----:B------:R-:W-:Y:S01]  /*4740*/  @!P1 R2UR UR5, R8 ;  /* 0x00000000080592ca */ /* 0x000fe200000e0000 */
[----:B------:R-:W-:Y:S01]  /*4750*/  VOTEU.ALL UP0, P1 ;  /* 0x0000000000ff7886 */ /* 0x000fe20000800000 */
[----:B------:R-:W-:Y:S01]  /*4760*/  @!P1 R2UR UR4, R6 ;  /* 0x00000000060492ca */ /* 0x000fe200000e0000 */
[----:B--2---:R-:W-:Y:S01]  /*4770*/  @!P1 IMAD.MOV.U32 R0, RZ, RZ, 0x2000 ;  /* 0x00002000ff009424 */ /* 0x004fe200078e00ff */
[----:B------:R-:W-:Y:S01]  /*4780*/  UMOV UR8, 0x0 ;  /* 0x0000000000087882 */ /* 0x000fe20000000000 */
[----:B------:R-:W-:Y:S01]  /*4790*/  UMOV UR9, 0x10000000 ;  /* 0x1000000000097882 */ /* 0x000fe20000000000 */
[----:B------:R-:W-:Y:S01]  /*47a0*/  @!UP0 UIADD3 UR32, UPT, UPT, UR21, 0x200, URZ ;  /* 0x0000020015208890 */ /* 0x000fe2000fffe0ff */
[----:B------:R-:W-:Y:S01]  /*47b0*/  @!P1 IADD3 R8, P0, PT, R16, 0x580, RZ ;  /* 0x0000058010089810 */ /* 0x000fe20007f1e0ff */
[----:B------:R-:W-:Y:S01]  /*47c0*/  VOTEU.ALL UP0, P1 ;  /* 0x0000000000ff7886 */ /* 0x000fe20000800000 */
[----:B------:R-:W-:Y:S03]  /*47d0*/  UPRMT UR6, UR47, 0x654, UR33 ;  /* 0x000006542f067896 */ /* 0x000fe60008000021 */
[----:B------:R-:W-:Y:S02]  /*47e0*/  @!P1 IMAD.X R6, RZ, RZ, R17, P0 ;  /* 0x000000ffff069224 */ /* 0x000fe400000e0611 */
[----:B------:R-:W-:Y:S02]  /*47f0*/  IMAD.U32 R10, RZ, RZ, UR5 ;  /* 0x00000005ff0a7e24 */ /* 0x000fe4000f8e00ff */
[----:B------:R-:W-:Y:S03]  /*4800*/  IMAD.U32 R11, RZ, RZ, UR4 ;  /* 0x00000004ff0b7e24 */ /* 0x000fe6000f8e00ff */
[----:B------:R-:W-:Y:S02]  /*4810*/  @!P1 R2UR UR4, R10 ;  /* 0x000000000a0492ca */ /* 0x000fe400000e0000 */
[----:B------:R-:W-:Y:S11]  /*4820*/  @!P1 R2UR UR5, R11 ;  /* 0x000000000b0592ca */ /* 0x000ff600000e0000 */
[----:B------:R-:W-:Y:S02]  /*4830*/  @!UPT UIADD3 URZ, UPT, UPT, URZ, URZ, URZ ;  /* 0x000000fffffff290 */ /* 0x000fe4000fffe0ff */
[----:B------:R2:W-:Y:S01]  /*4840*/  @!UP0 UTMALDG.3D [UR32], [UR4], desc[UR8] ;  /* 0x00000820040085b4 */ /* 0x0005e20008011000 */
[----:B------:R2:W-:Y:S01]  /*4850*/  @!P1 SYNCS.ARRIVE.TRANS64.RED.A0TR RZ, [UR21+0x30], R0 ;  /* 0x00003000ffff99a7 */ /* 0x0005e20008300415 */
[----:B------:R-:W-:Y:S01]  /*4860*/  SYNCS.ARRIVE.TRANS64.RED.A1T0 RZ, [UR6], RZ ;  /* 0x000000ffffff79a7 */ /* 0x000fe20008100406 */
[----:B------:R-:W3:Y:S02]  /*4870*/  SYNCS.PHASECHK.TRANS64.TRYWAIT P2, [UR21+0x58], R9 ;  /* 0x00005809ff0075a7 */ /* 0x000ee40008041115 */
[----:B--23--:R-:W-:Y:S05]  /*4880*/  @!P2 BRA `(.L_x_81) ;  /* 0x000000500070a947 */ /* 0x00cfea0003800000 */
.L_x_167:
        /* <DEDUP_REMOVED lines=8> */
[----:B------:R-:W-:Y:S01]  /*4910*/  @!UP0 UIADD3 UR24, UPT, UPT, UR21, 0x2200, URZ ;  /* 0x0000220015188890 */ /* 0x000fe2000fffe0ff */
[----:B------:R-:W-:Y:S01]  /*4920*/  VOTEU.ALL UP0, P1 ;  /* 0x0000000000ff7886 */ /* 0x000fe20000800000 */
[----:B------:R-:W-:Y:S01]  /*4930*/  UMOV UR27, UR35 ;  /* 0x00000023001b7c82 */ /* 0x000fe20008000000 */
[----:B------:R-:W-:Y:S02]  /*4940*/  UMOV UR28, UR36 ;  /* 0x00000024001c7c82 */ /* 0x000fe40008000000 */
[----:B------:R-:W-:Y:S01]  /*4950*/  IMAD.U32 R10, RZ, RZ, UR5 ;  /* 0x00000005ff0a7e24 */ /* 0x000fe2000f8e00ff */
[----:B------:R-:W-:Y:S01]  /*4960*/  UPRMT UR6, UR47, 0x654, UR25 ;  /* 0x000006542f067896 */ /* 0x000fe20008000019 */
[----:B------:R-:W-:Y:S02]  /*4970*/  IMAD.U32 R11, RZ, RZ, UR4 ;  /* 0x00000004ff0b7e24 */ /* 0x000fe4000f8e00ff */
[----:B------:R-:W-:Y:S01]  /*4980*/  @!P1 IMAD.X R6, RZ, RZ, R17, P0 ;  /* 0x000000ffff069224 */ /* 0x000fe200000e0611 */
        /* <DEDUP_REMOVED lines=8> */
.L_x_169:
[----:B------:R-:W-:Y:S01]  /*4a10*/  @!P1 R2UR UR5, R8 ;  /* 0x00000000080592ca */ /* 0x000fe200000e0000 */
[----:B------:R-:W-:Y:S01]  /*4a20*/  VOTEU.ALL UP0, P1 ;  /* 0x0000000000ff7886 */ /* 0x000fe20000800000 */
[----:B------:R-:W-:Y:S01]  /*4a30*/  @!P1 R2UR UR4, R6 ;  /* 0x00000000060492ca */ /* 0x000fe200000e0000 */
[----:B--2---:R-:W-:Y:S01]  /*4a40*/  @!P1 IMAD.MOV.U32 R0, RZ, RZ, 0x2000 ;  /* 0x00002000ff009424 */ /* 0x004fe200078e00ff */
[----:B------:R-:W-:Y:S01]  /*4a50*/  UMOV UR8, 0x0 ;  /* 0x0000000000087882 */ /* 0x000fe20000000000 */
[----:B------:R-:W-:Y:S01]  /*4a60*/  UMOV UR9, 0x10000000 ;  /* 0x1000000000097882 */ /* 0x000fe20000000000 */
[----:B------:R-:W-:Y:S01]  /*4a70*/  @!UP0 UIADD3 UR18, UPT, UPT, UR34, 0x40, URZ ;  /* 0x0000004022128890 */ /* 0x000fe2000fffe0ff */
[----:B------:R-:W-:Y:S01]  /*4a80*/  VIADD R14, R14, 0x1 ;  /* 0x000000010e0e7836 */ /* 0x000fe20000000000 */
[----:B------:R-:W-:Y:S01]  /*4a90*/  @!UP0 UIADD3 UR16, UPT, UPT, UR21, 0x4200, URZ ;  /* 0x0000420015108890 */ /* 0x000fe2000fffe0ff */
[----:B------:R-:W-:Y:S01]  /*4aa0*/  VOTEU.ALL UP0, P1 ;  /* 0x0000000000ff7886 */ /* 0x000fe20000800000 */
[----:B------:R-:W-:Y:S01]  /*4ab0*/  UMOV UR19, UR35 ;  /* 0x0000002300137c82 */ /* 0x000fe20008000000 */
[----:B------:R-:W-:Y:S02]  /*4ac0*/  UMOV UR20, UR36 ;  /* 0x0000002400147c82 */ /* 0x000fe40008000000 */
[----:B------:R-:W-:Y:S01]  /*4ad0*/  IMAD.U32 R10, RZ, RZ, UR5 ;  /* 0x00000005ff0a7e24 */ /* 0x000fe2000f8e00ff */
[----:B------:R-:W-:Y:S01]  /*4ae0*/  UPRMT UR6, UR47, 0x654, UR17 ;  /* 0x000006542f067896 */ /* 0x000fe20008000011 */
        /* <DEDUP_REMOVED lines=9> */
.L_x_171:
[----:B------:R-:W-:Y:S01]  /*4b80*/  @!P1 IADD3 R6, P0, PT, R16, 0x580, RZ ;  /* 0x0000058010069810 */ /* 0x000fe20007f1e0ff */
[----:B------:R-:W-:Y:S01]  /*4b90*/  VOTEU.ALL UP0, P1 ;  /* 0x0000000000ff7886 */ /* 0x000fe20000800000 */
[----:B------:R-:W-:Y:S01]  /*4ba0*/  UMOV UR6, 0x0 ;  /* 0x0000000000067882 */ /* 0x000fe20000000000 */
[----:B------:R-:W-:Y:S01]  /*4bb0*/  UMOV UR7, 0x10000000 ;  /* 0x1000000000077882 */ /* 0x000fe20000000000 */
[----:B------:R-:W-:Y:S01]  /*4bc0*/  @!P1 R2UR UR5, R6 ;  /* 0x00000000060592ca */ /* 0x000fe200000e0000 */
[----:B--2---:R-:W-:Y:S01]  /*4bd0*/  @!P1 IMAD.X R0, RZ, RZ, R17, P0 ;  /* 0x000000ffff009224 */ /* 0x004fe200000e0611 */
[----:B------:R-:W-:Y:S01]  /*4be0*/  @!UP0 UIADD3 UR10, UPT, UPT, UR34, 0x60, URZ ;  /* 0x00000060220a8890 */ /* 0x000fe2000fffe0ff */
[----:B------:R-:W-:Y:S01]  /*4bf0*/  R2UR UR16, R82 ;  /* 0x00000000521072ca */ /* 0x000fe200000e0000 */
[----:B------:R-:W-:Y:S01]  /*4c00*/  @!UP0 UIADD3 UR8, UPT, UPT, UR21, 0x6200, URZ ;  /* 0x0000620015088890 */ /* 0x000fe2000fffe0ff */
[----:B------:R-:W-:Y:S01]  /*4c10*/  ISETP.NE.AND P0, PT, R14, 0x2, PT ;  /* 0x000000020e00780c */ /* 0x000fe20003f05270 */
[----:B------:R-:W-:Y:S01]  /*4c20*/  @!UP0 UIADD3 UR9, UPT, UPT, UR21, 0x48, URZ ;  /* 0x0000004815098890 */ /* 0x000fe2000fffe0ff */
[----:B------:R-:W-:Y:S01]  /*4c30*/  @!P1 R2UR UR4, R0 ;  /* 0x00000000000492ca */ /* 0x000fe200000e0000 */
[----:B------:R-:W-:Y:S01]  /*4c40*/  VOTEU.ALL UP0, P1 ;  /* 0x0000000000ff7886 */ /* 0x000fe20000800000 */
[----:B------:R-:W-:Y:S01]  /*4c50*/  UMOV UR11, UR35 ;  /* 0x00000023000b7c82 */ /* 0x000fe20008000000 */
[----:B------:R-:W-:Y:S01]  /*4c60*/  UMOV UR12, UR36 ;  /* 0x00000024000c7c82 */ /* 0x000fe20008000000 */
[----:B------:R-:W-:Y:S01]  /*4c70*/  SEL R0, RZ, 0x1, P0 ;  /* 0x00000001ff007807 */ /* 0x000fe20000000000 */
[----:B------:R-:W-:Y:S01]  /*4c80*/  UIADD3 UR20, UPT, UPT, UR13, UR63, URZ ;  /* 0x0000003f0d147290 */ /* 0x000fe2000fffe0ff */
[----:B------:R-:W-:Y:S01]  /*4c90*/  IMAD.U32 R8, RZ, RZ, UR5 ;  /* 0x00000005ff087e24 */ /* 0x000fe2000f8e00ff */
[----:B------:R-:W-:Y:S01]  /*4ca0*/  LOP3.LUT R15, R15, 0x1, RZ, 0x3c, !PT ;  /* 0x000000010f0f7812 */ /* 0x000fe200078e3cff */
[----:B------:R-:W-:Y:S01]  /*4cb0*/  UPLOP3.LUT UP3, UPT, UPT, UPT, UPT, 0x80, 0x8 ;  /* 0x000000000008789c */ /* 0x000fe20003f6f070 */
[----:B------:R-:W-:Y:S01]  /*4cc0*/  LOP3.LUT R13, R13, R0, RZ, 0x3c, !PT ;  /* 0x000000000d0d7212 */ /* 0x000fe200078e3cff */
[----:B------:R-:W-:Y:S01]  /*4cd0*/  UIADD3 UR16, UPT, UPT, UR14, UR16, URZ ;  /* 0x000000100e107290 */ /* 0x000fe2000fffe0ff */
[----:B------:R-:W-:Y:S01]  /*4ce0*/  SEL R14, R14, RZ, P0 ;  /* 0x000000ff0e0e7207 */ /* 0x000fe20000000000 */
[----:B------:R-:W-:Y:S01]  /*4cf0*/  UMOV UR36, UR29 ;  /* 0x0000001d00247c82 */ /* 0x000fe20008000000 */
[----:B------:R-:W-:Y:S01]  /*4d00*/  IMAD.U32 R9, RZ, RZ, UR4 ;  /* 0x00000004ff097e24 */ /* 0x000fe2000f8e00ff */
[----:B------:R-:W-:Y:S04]  /*4d10*/  @!P1 R2UR UR4, R8 ;  /* 0x00000000080492ca */ /* 0x000fe800000e0000 */
[----:B------:R-:W-:Y:S11]  /*4d20*/  @!P1 R2UR UR5, R9 ;  /* 0x00000000090592ca */ /* 0x000ff600000e0000 */
[----:B------:R-:W-:Y:S02]  /*4d30*/  @!UPT UIADD3 URZ, UPT, UPT, URZ, URZ, URZ ;  /* 0x000000fffffff290 */ /* 0x000fe4000fffe0ff */
[----:B------:R2:W-:Y:S01]  /*4d40*/  @!UP0 UTMALDG.3D [UR8], [UR4], desc[UR6] ;  /* 0x00000608040085b4 */ /* 0x0005e20008011000 */
[----:B------:R2:W-:Y:S01]  /*4d50*/  @!P1 SYNCS.ARRIVE.TRANS64.RED.A0TR RZ, [UR21+0x48], R7 ;  /* 0x00004807ffff99a7 */ /* 0x0005e20008300415 */
[----:B------:R-:W-:Y:S01]  /*4d60*/  SYNCS.ARRIVE.TRANS64.RED.A1T0 RZ, [UR37], RZ ;  /* 0x000000ffffff79a7 */ /* 0x000fe20008100425 */
[----:B------:R-:W-:Y:S05]  /*4d70*/  BRA.U UP1, `(.L_x_84) ;  /* 0xfffffff101687547 */ /* 0x000fea000b83ffff */
[----:B------:R-:W-:-:S04]  /*4d80*/  SHF.L.U32 R3, R15, 0x1f, RZ ;  /* 0x0000001f0f037819 */ /* 0x000fc800000006ff */
[----:B------:R-:W3:Y:S02]  /*4d90*/  SYNCS.PHASECHK.TRANS64.TRYWAIT P0, [UR21+0x50], R3 ;  /* 0x00005003ff0075a7 */ /* 0x000ee40008001115 */
[----:B---3--:R-:W-:Y:S05]  /*4da0*/  @!P0 BRA `(.L_x_85) ;  /* 0x0000004c00708947 */ /* 0x008fea0003800000 */
.L_x_173:
[----:B------:R-:W4:Y:S02]  /*4db0*/  SYNCS.PHASECHK.TRANS64.TRYWAIT P0, [UR21+0x58], R3 ;  /* 0x00005803ff0075a7 */ /* 0x000f240008001115 */
[----:B----4-:R-:W-:Y:S05]  /*4dc0*/  @!P0 BRA `(.L_x_86) ;  /* 0x0000004c00808947 */ /* 0x010fea0003800000 */
.L_x_175:
[----:B------:R-:W4:Y:S02]  /*4dd0*/  SYNCS.PHASECHK.TRANS64.TRYWAIT P0, [UR21+0x60], R3 ;  /* 0x00006003ff0075a7 */ /* 0x000f240008001115 */
[----:B----4-:R-:W-:Y:S05]  /*4de0*/  @!P0 BRA `(.L_x_87) ;  /* 0x0000004c00908947 */ /* 0x010fea0003800000 */
.L_x_177:
[----:B---3--:R-:W-:-:S07]  /*4df0*/  MOV R0, UR21 ;  /* 0x0000001500007c02 */ /* 0x008fce0008000f00 */
.L_x_88:
[----:B---3--:R-:W-:-:S04]  /*4e00*/  SHF.L.U32 R3, R15, 0x1f, RZ ;  /* 0x0000001f0f037819 */ /* 0x008fc800000006ff */
[----:B------:R3:W4:Y:S03]  /*4e10*/  SYNCS.PHASECHK.TRANS64.TRYWAIT P0, [R0+URZ+0x68], R3 ;  /* 0x00006803000075a7 */ /* 0x00072600080011ff */
[----:B----4-:R-:W-:Y:S05]  /*4e20*/  @!P0 NANOSLEEP.SYNCS 0x989680 ;  /* 0x009896800000895d */ /* 0x010fea0003900000 */
[----:B------:R-:W4:Y:S02]  /*4e30*/  @!P0 SYNCS.PHASECHK.TRANS64 P0, [R0+URZ+0x68], R3 ;  /* 0x00006803000085a7 */ /* 0x000f2400080010ff */
[----:B-12-4-:R-:W-:Y:S05]  /*4e40*/  @P0 EXIT ;  /* 0x000000000000094d */ /* 0x016fea0003800000 */
[----:B------:R-:W-:Y:S05]  /*4e50*/  BRA `(.L_x_88) ;  /* 0xfffffffc00e87947 */ /* 0x000fea000383ffff */
.L_x_73:
[----:B------:R-:W-:-:S06]  /*4e60*/  UISETP.GE.AND UP0, UPT, UR17, 0x4, UPT ;  /* 0x000000041100788c */ /* 0x000fcc000bf06270 */
[----:B------:R-:W-:-:S13]  /*4e70*/  PLOP3.LUT P0, PT, PT, PT, UP0, 0x80, 0x8 ;  /* 0x000000000008781c */ /* 0x000fda0003f0f008 */
[----:B------:R-:W-:Y:S05]  /*4e80*/  @!P0 EXIT ;  /* 0x000000000000894d */ /* 0x000fea0003800000 */
[----:B------:R-:W-:Y:S01]  /*4e90*/  BAR.SYNC.DEFER_BLOCKING 0x6, 0xa0 ;  /* 0x0182800000007b1d */ /* 0x000fe20000010000 */
[C---:B------:R-:W-:Y:S01]  /*4ea0*/  IMAD.SHL.U32 R2, R94.reuse, 0x20, RZ ;  /* 0x000000205e027824 */ /* 0x040fe200078e00ff */
[C---:B------:R-:W-:Y:S01]  /*4eb0*/  SHF.L.U32 R37, R94.reuse, 0x10, RZ ;  /* 0x000000105e257819 */ /* 0x040fe200000006ff */
[C---:B------:R-:W-:Y:S01]  /*4ec0*/  IMAD.SHL.U32 R93, R94.reuse, 0x4, RZ ;  /* 0x000000045e5d7824 */ /* 0x040fe200078e00ff */
[----:B------:R-:W-:Y:S01]  /*4ed0*/  LOP3.LUT R95, R94, 0x60, RZ, 0xc0, !PT ;  /* 0x000000605e5f7812 */ /* 0x000fe200078ec0ff */
[----:B------:R-:W-:Y:S01]  /*4ee0*/  HFMA2 R86, -RZ, RZ, 0, 0 ;  /* 0x00000000ff567431 */ /* 0x000fe200000001ff */
[----:B------:R-:W-:Y:S02]  /*4ef0*/  UMOV UR44, 0x400 ;  /* 0x00000400002c7882 */ /* 0x000fe40000000000 */
[----:B------:R-:W1:Y:S01]  /*4f00*/  LDC.64 R78, c[0x0][0x8b0] ;  /* 0x00022c00ff4e7b82 */ /* 0x000e620000000a00 */
[----:B------:R-:W-:Y:S01]  /*4f10*/  ULEA UR44, UR47, UR44, 0x18 ;  /* 0x0000002c2f2c7291 */ /* 0x000fe2000f8ec0ff */
[----:B------:R-:W-:Y:S01]  /*4f20*/  LOP3.LUT R6, R2, 0xc0, RZ, 0xc0, !PT ;  /* 0x000000c002067812 */ /* 0x000fe200078ec0ff */
[----:B------:R-:W2:Y:S01]  /*4f30*/  LDCU.64 UR6, c[0x0][0x890] ;  /* 0x00011200ff0677ac */ /* 0x000ea20008000a00 */
[----:B------:R-:W-:Y:S01]  /*4f40*/  LOP3.LUT R92, R94, 0x2, RZ, 0xc0, !PT ;  /* 0x000000025e5c7812 */ /* 0x000fe200078ec0ff */
[----:B------:R-:W-:Y:S01]  /*4f50*/  IMAD.MOV.U32 R90, RZ, RZ, 0x1 ;  /* 0x00000001ff5a7424 */ /* 0x000fe200078e00ff */
[----:B------:R-:W-:Y:S01]  /*4f60*/  LOP3.LUT R93, R6, 0x18, R93, 0xf8, !PT ;  /* 0x00000018065d7812 */ /* 0x000fe200078ef85d */
[----:B------:R-:W-:Y:S01]  /*4f70*/  UIADD3 UR4, UPT, UPT, UR44, 0x200, URZ ;  /* 0x000002002c047890 */ /* 0x000fe2000fffe0ff */
[----:B------:R-:W3:Y:S01]  /*4f80*/  LDC.64 R76, c[0x0][0x8a8] ;  /* 0x00022a00ff4c7b82 */ /* 0x000ee20000000a00 */
[----:B------:R-:W-:Y:S01]  /*4f90*/  LOP3.LUT R37, R37, 0x600000, RZ, 0xc0, !PT ;  /* 0x0060000025257812 */ /* 0x000fe200078ec0ff */
[----:B------:R-:W-:Y:S01]  /*4fa0*/  IMAD.MOV.U32 R36, RZ, RZ, RZ ;  /* 0x000000ffff247224 */ /* 0x000fe200078e00ff */
[----:B------:R-:W-:-:S02]  /*4fb0*/  LOP3.LUT R93, R93, 0xf20, R2, 0xf8, !PT ;  /* 0x00000f205d5d7812 */ /* 0x000fc400078ef802 */
[----:B------:R-:W-:Y:S01]  /*4fc0*/  CS2R R88, SRZ ;  /* 0x0000000000587805 */ /* 0x000fe2000001ff00 */
[----:B------:R-:W-:Y:S01]  /*4fd0*/  IMAD.U32 R84, RZ, RZ, UR4 ;  /* 0x00000004ff547e24 */ /* 0x000fe2000f8e00ff */
[----:B------:R-:W-:Y:S01]  /*4fe0*/  LOP3.LUT R94, R94, 0x4, RZ, 0xc0, !PT ;  /* 0x000000045e5e7812 */ /* 0x000fe200078ec0ff */
[----:B------:R-:W4:Y:S01]  /*4ff0*/  LDCU UR60, c[0x0][0x370] ;  /* 0x00006e00ff3c77ac */ /* 0x000f220008000800 */
[----:B------:R-:W4:Y:S02]  /*5000*/  LDS R0, [UR44+0x130] ;  /* 0x0001302cff007984 */ /* 0x000f240008000800 */
[----:B------:R-:W-:Y:S01]  /*5010*/  LEA R93, R93, R84, 0x1 ;  /* 0x000000545d5d7211 */ /* 0x000fe200078e08ff */
[----:B------:R-:W1:Y:S01]  /*5020*/  LDCU UR43, c[0x0][0xb0c] ;  /* 0x00016180ff2b77ac */ /* 0x000e620008000800 */
[----:B--2---:R-:W-:Y:S01]  /*5030*/  IMAD.U32 R97, RZ, RZ, UR6 ;  /* 0x00000006ff617e24 */ /* 0x004fe2000f8e00ff */
[----:B------:R-:W-:Y:S02]  /*5040*/  MOV R96, UR7 ;  /* 0x0000000700607c02 */ /* 0x000fe40008000f00 */
[--C-:B------:R-:W-:Y:S01]  /*5050*/  IMAD R92, R92, -0x10, R93.reuse ;  /* 0xfffffff05c5c7824 */ /* 0x100fe200078e025d */
[----:B------:R-:W2:Y:S01]  /*5060*/  LDCU UR39, c[0x0][0xb30] ;  /* 0x00016600ff2777ac */ /* 0x000ea20008000800 */
[----:B------:R-:W-:Y:S01]  /*5070*/  IMAD R91, R94, -0x10, R93 ;  /* 0xfffffff05e5b7824 */ /* 0x000fe200078e025d */
[----:B------:R-:W1:Y:S01]  /*5080*/  LDCU.64 UR54, c[0x0][0x888] ;  /* 0x00011100ff3677ac */ /* 0x000e620008000a00 */
[----:B------:R-:W1:Y:S01]  /*5090*/  LDCU.64 UR40, c[0x0][0xb28] ;  /* 0x00016500ff2877ac */ /* 0x000e620008000a00 */
[----:B------:R-:W1:Y:S01]  /*50a0*/  LDCU.128 UR56, c[0x0][0xb10] ;  /* 0x00016200ff3877ac */ /* 0x000e620008000c00 */
[----:B------:R-:W1:Y:S01]  /*50b0*/  LDCU UR53, c[0x0][0x374] ;  /* 0x00006e80ff3577ac */ /* 0x000e620008000800 */
[----:B------:R-:W-:Y:S01]  /*50c0*/  UMOV UR52, URZ ;  /* 0x000000ff00347c82 */ /* 0x000fe20008000000 */
[----:B------:R-:W-:Y:S01]  /*50d0*/  UMOV UR46, URZ ;  /* 0x000000ff002e7c82 */ /* 0x000fe20008000000 */
[----:B-1234-:R-:W-:-:S07]  /*50e0*/  IMAD.IADD R37, R0, 0x1, R37 ;  /* 0x0000000100257824 */ /* 0x01efce00078e0225 */
.L_x_132:
[----:B------:R-:W-:Y:S02]  /*50f0*/  LEA R3, R86, UR44, 0x3 ;  /* 0x0000002c56037c11 */ /* 0x000fe4000f8e18ff */
[----:B------:R-:W-:Y:S02]  /*5100*/  SHF.L.U32 R0, R88, 0x1f, RZ ;  /* 0x0000001f58007819 */ /* 0x000fe400000006ff */
[----:B------:R-:W-:Y:S02]  /*5110*/  LEA R5, R86, UR44, 0x4 ;  /* 0x0000002c56057c11 */ /* 0x000fe4000f8e20ff */
[----:B-1----:R-:W1:Y:S02]  /*5120*/  SYNCS.PHASECHK.TRANS64.TRYWAIT P0, [R3+URZ+0x80], R0 ;  /* 0x00008000030075a7 */ /* 0x002e6400080011ff */
[----:B-12---:R-:W-:Y:S05]  /*5130*/  @!P0 BRA `(.L_x_89) ;  /* 0x0000004800d48947 */ /* 0x006fea0003800000 */
.L_x_178:
        /* <DEDUP_REMOVED lines=11> */
[----:B------:R-:W-:Y:S01]  /*51f0*/  PLOP3.LUT P0, PT, PT, PT, UP1, 0x80, 0x8 ;  /* 0x000000000008781c */ /* 0x000fe20003f0f018 */
[----:B------:R-:W-:Y:S11]  /*5200*/  UP2UR UR62, UPR, URZ, 0x2 ;  /* 0x00000002ff3e7883 */ /* 0x000ff60008000000 */
[----:B------:R-:W-:Y:S01]  /*5210*/  @!UPT UIADD3 URZ, UPT, UPT, URZ, URZ, URZ ;  /* 0x000000fffffff290 */ /* 0x000fe2000fffe0ff */
[----:B-1----:R-:W-:Y:S02]  /*5220*/  @P0 SHF.R.U32.HI R0, RZ, 0x10, R5 ;  /* 0x00000010ff000819 */ /* 0x002fe40000011605 */
        /* <DEDUP_REMOVED lines=12> */
[----:B------:R-:W2:Y:S01]  /*52f0*/  LDCU UR12, c[0x0][0xb20] ;  /* 0x00016400ff0c77ac */ /* 0x000ea20008000800 */
[----:B------:R-:W-:Y:S02]  /*5300*/  UIMAD.WIDE.U32 UR4, UR53, UR59, URZ ;  /* 0x0000003b350472a5 */ /* 0x000fe4000f8e00ff */
[----:B------:R-:W-:Y:S02]  /*5310*/  UIMAD.WIDE.U32 UR6, UR60, UR56, URZ ;  /* 0x000000383c0672a5 */ /* 0x000fe4000f8e00ff */
[----:B------:R-:W-:Y:S02]  /*5320*/  UISETP.NE.AND UP0, UPT, UR58, 0x1, UPT ;  /* 0x000000013a00788c */ /* 0x000fe4000bf05270 */
[----:B------:R-:W-:Y:S02]  /*5330*/  UIMAD.WIDE.U32 UR8, UR37, UR59, URZ ;  /* 0x0000003b250872a5 */ /* 0x000fe4000f8e00ff */
[----:B------:R-:W-:Y:S02]  /*5340*/  UIMAD.WIDE.U32 UR10, UR38, UR56, URZ ;  /* 0x00000038260a72a5 */ /* 0x000fe4000f8e00ff */
[----:B------:R-:W-:Y:S02]  /*5350*/  UISETP.NE.AND UP1, UPT, UR43, 0x1, UPT ;  /* 0x000000012b00788c */ /* 0x000fe4000bf25270 */
[----:B------:R-:W-:Y:S01]  /*5360*/  UISETP.NE.AND UP2, UPT, UR42, 0x1, UPT ;  /* 0x000000012a00788c */ /* 0x000fe2000bf45270 */
[----:B------:R-:W-:Y:S02]  /*5370*/  UMOV UR4, UR5 ;  /* 0x0000000500047c82 */ /* 0x000fe40008000000 */
[----:B--2---:R-:W-:Y:S03]  /*5380*/  USHF.R.U32.HI UR5, URZ, UR12, UR4 ;  /* 0x0000000cff057299 */ /* 0x004fe60008011604 */
[----:B------:R-:W-:Y:S02]  /*5390*/  UMOV UR4, UR7 ;  /* 0x0000000700047c82 */ /* 0x000fe40008000000 */
[----:B------:R-:W-:Y:S02]  /*53a0*/  USHF.R.U32.HI UR7, URZ, UR57, UR4 ;  /* 0x00000039ff077299 */ /* 0x000fe40008011604 */
[----:B------:R-:W-:Y:S02]  /*53b0*/  USEL UR4, UR53, UR5, !UP0 ;  /* 0x0000000535047287 */ /* 0x000fe4000c000000 */
[----:B------:R-:W-:Y:S01]  /*53c0*/  USEL UR7, UR60, UR7, !UP1 ;  /* 0x000000073c077287 */ /* 0x000fe2000c800000 */
[----:B------:R-:W-:Y:S01]  /*53d0*/  UMOV UR5, UR9 ;  /* 0x0000000900057c82 */ /* 0x000fe20008000000 */
[----:B------:R-:W-:Y:S02]  /*53e0*/  UIMAD.WIDE.U32 UR8, UR4, UR40, URZ ;  /* 0x00000028040872a5 */ /* 0x000fe4000f8e00ff */
[----:B------:R-:W-:Y:S03]  /*53f0*/  USHF.R.U32.HI UR6, URZ, UR12, UR5 ;  /* 0x0000000cff067299 */ /* 0x000fe60008011605 */
[----:B------:R-:W-:Y:S01]  /*5400*/  UMOV UR5, UR11 ;  /* 0x0000000b00057c82 */ /* 0x000fe20008000000 */
[----:B------:R-:W-:Y:S02]  /*5410*/  UIMAD.WIDE.U32 UR10, UR7, UR40, URZ ;  /* 0x00000028070a72a5 */ /* 0x000fe4000f8e00ff */
[----:B------:R-:W-:Y:S02]  /*5420*/  USHF.R.U32.HI UR12, URZ, UR57, UR5 ;  /* 0x00000039ff0c7299 */ /* 0x000fe40008011605 */
[----:B------:R-:W-:Y:S01]  /*5430*/  USEL UR6, UR37, UR6, !UP0 ;  /* 0x0000000625067287 */ /* 0x000fe2000c000000 */
[----:B------:R-:W-:Y:S02]  /*5440*/  UMOV UR5, UR9 ;  /* 0x0000000900057c82 */ /* 0x000fe40008000000 */
[----:B------:R-:W-:Y:S01]  /*5450*/  UMOV UR10, UR11 ;  /* 0x0000000b000a7c82 */ /* 0x000fe20008000000 */
[----:B------:R-:W-:Y:S02]  /*5460*/  @UP2 USHF.R.U32.HI UR4, URZ, UR41, UR5 ;  /* 0x00000029ff042299 */ /* 0x000fe40008011605 */
[----:B------:R-:W-:Y:S02]  /*5470*/  @UP2 USHF.R.U32.HI UR7, URZ, UR41, UR10 ;  /* 0x00000029ff072299 */ /* 0x000fe4000801160a */
[----:B------:R-:W-:Y:S02]  /*5480*/  UIMAD UR4, UR42, UR4, URZ ;  /* 0x000000042a0472a4 */ /* 0x000fe4000f8e02ff */
        /* <DEDUP_REMOVED lines=8> */
[----:B------:R-:W-:Y:S02]  /*5510*/  USEL UR11, UR6, UR4, !UP2 ;  /* 0x00000004060b7287 */ /* 0x000fe4000d000000 */
[----:B------:R-:W-:Y:S02]  /*5520*/  UIADD3 UR8, UPT, UPT, -UR5, URZ, URZ ;  /* 0x000000ff05087290 */ /* 0x000fe4000fffe1ff */
[----:B------:R-:W-:Y:S01]  /*5530*/  UIADD3 UR10, UPT, UPT, -UR11, URZ, URZ ;  /* 0x000000ff0b0a7290 */ /* 0x000fe2000fffe1ff */
[----:B------:R-:W-:Y:S01]  /*5540*/  @!UP0 UMOV UR4, UR9 ;  /* 0x0000000900048c82 */ /* 0x000fe20008000000 */
[----:B------:R-:W-:Y:S02]  /*5550*/  UIADD3 UR9, UPT, UPT, -UR6, URZ, URZ ;  /* 0x000000ff06097290 */ /* 0x000fe4000fffe1ff */
[----:B------:R-:W-:Y:S02]  /*5560*/  @!UP0 USHF.R.U32.HI UR4, URZ, UR41, UR4 ;  /* 0x00000029ff048299 */ /* 0x000fe40008011604 */
[----:B------:R-:W-:Y:S02]  /*5570*/  UIMAD UR10, UR42, UR10, UR6 ;  /* 0x0000000a2a0a72a4 */ /* 0x000fe4000f8e0206 */
[----:B------:R-:W-:Y:S04]  /*5580*/  @!UP0 USEL UR4, UR5, UR4, !UP2 ;  /* 0x0000000405048287 */ /* 0x000fe8000d000000 */
[----:B------:R-:W-:Y:S02]  /*5590*/  @!UP0 UIMAD UR10, UR7, UR10, UR4 ;  /* 0x0000000a070a82a4 */ /* 0x000fe4000f8e0204 */
[----:B------:R-:W-:Y:S02]  /*55a0*/  @!UP0 UIADD3 UR11, UPT, UPT, UR11, -UR4, URZ ;  /* 0x800000040b0b8290 */ /* 0x000fe4000fffe0ff */
[----:B------:R-:W-:Y:S02]  /*55b0*/  UIMAD UR7, UR43, UR8, UR38 ;  /* 0x000000082b0772a4 */ /* 0x000fe4000f8e0226 */
[----:B------:R-:W-:Y:S02]  /*55c0*/  @!UP0 UIMAD UR6, UR11, UR42, UR5 ;  /* 0x0000002a0b0682a4 */ /* 0x000fe4000f8e0205 */
[----:B------:R-:W-:Y:S01]  /*55d0*/  UIMAD UR4, UR58, UR9, UR37 ;  /* 0x000000093a0472a4 */ /* 0x000fe2000f8e0225 */
[----:B------:R-:W-:Y:S02]  /*55e0*/  @!UP0 UMOV UR5, UR10 ;  /* 0x0000000a00058c82 */ /* 0x000fe40008000000 */
[----:B------:R-:W-:Y:S02]  /*55f0*/  UIMAD UR38, UR5, UR43, UR7 ;  /* 0x0000002b052672a4 */ /* 0x000fe4000f8e0207 */
[----:B------:R-:W-:Y:S11]  /*5600*/  UIMAD UR37, UR6, UR58, UR4 ;  /* 0x0000003a062572a4 */ /* 0x000ff6000f8e0204 */
[----:B------:R-:W-:Y:S01]  /*5610*/  @!UPT UIADD3 URZ, UPT, UPT, URZ, URZ, URZ ;  /* 0x000000fffffff290 */ /* 0x000fe2000fffe0ff */
.L_x_90:
[----:B------:R-:W-:Y:S01]  /*5620*/  UISETP.NE.AND UP0, UPT, UR39, 0x1, UPT ;  /* 0x000000012700788c */ /* 0x000fe2000bf05270 */
[----:B------:R-:W-:Y:S01]  /*5630*/  LOP3.LUT P0, RZ, R84, 0x1b0, RZ, 0xc0, !PT ;  /* 0x000001b054ff7812 */ /* 0x000fe2000780c0ff */
[----:B------:R-:W-:Y:S01]  /*5640*/  USHF.L.U32 UR50, UR16, 0x7, URZ ;  /* 0x0000000710327899 */ /* 0x000fe200080006ff */
[----:B------:R-:W-:Y:S01]  /*5650*/  BSSY.RECONVERGENT B6, `(.L_x_91) ;  /* 0x0000034000067945 */ /* 0x000fe20003800200 */
[----:B------:R-:W-:Y:S01]  /*5660*/  USHF.L.U32 UR49, UR20, 0x7, URZ ;  /* 0x0000000714317899 */ /* 0x000fe200080006ff */
[----:B------:R-:W-:Y:S06]  /*5670*/  IADD3 R86, PT, PT, R86, 0x1, RZ ;  /* 0x0000000156567810 */ /* 0x000fec0007ffe0ff */
[----:B------:R-:W2:Y:S01]  /*5680*/  @!UP0 LDCU.128 UR12, c[0x0][0xb10] ;  /* 0x00016200ff0c87ac */ /* 0x000ea20008000c00 */
[----:B------:R-:W3:Y:S01]  /*5690*/  @!UP0 LDCU UR5, c[0x0][0xb0c] ;  /* 0x00016180ff0587ac */ /* 0x000ee20008000800 */
[----:B------:R-:W4:Y:S01]  /*56a0*/  @!UP0 LDCU UR10, c[0x0][0xb20] ;  /* 0x00016400ff0a87ac */ /* 0x000f220008000800 */
[----:B--2---:R-:W-:Y:S02]  /*56b0*/  UIMAD.WIDE.U32 UR8, UR38, UR12, URZ ;  /* 0x0000000c260872a5 */ /* 0x004fe4000f8e00ff */
[----:B------:R-:W-:Y:S02]  /*56c0*/  UIMAD.WIDE.U32 UR6, UR37, UR15, URZ ;  /* 0x0000000f250672a5 */ /* 0x000fe4000f8e00ff */
[----:B------:R-:W-:Y:S03]  /*56d0*/  @!UP0 UISETP.NE.AND UP1, UPT, UR14, 0x1, UPT ;  /* 0x000000010e00888c */ /* 0x000fe6000bf25270 */
[----:B------:R-:W-:Y:S01]  /*56e0*/  @!UP0 UMOV UR4, UR9 ;  /* 0x0000000900048c82 */ /* 0x000fe20008000000 */
[----:B---3--:R-:W-:Y:S02]  /*56f0*/  @!UP0 UISETP.NE.AND UP2, UPT, UR5, 0x1, UPT ;  /* 0x000000010500888c */ /* 0x008fe4000bf45270 */
[----:B------:R-:W-:Y:S01]  /*5700*/  @!UP0 USHF.R.U32.HI UR4, URZ, UR13, UR4 ;  /* 0x0000000dff048299 */ /* 0x000fe20008011604 */
[----:B------:R-:W-:Y:S02]  /*5710*/  @!UP0 UMOV UR6, UR7 ;  /* 0x0000000700068c82 */ /* 0x000fe40008000000 */
[----:B----4-:R-:W-:Y:S02]  /*5720*/  @!UP0 USHF.R.U32.HI UR6, URZ, UR10, UR6 ;  /* 0x0000000aff068299 */ /* 0x010fe40008011606 */
[----:B------:R-:W-:Y:S02]  /*5730*/  @!UP0 USEL UR7, UR38, UR4, !UP2 ;  /* 0x0000000426078287 */ /* 0x000fe4000d000000 */
[----:B------:R-:W-:Y:S04]  /*5740*/  @!UP0 USEL UR6, UR37, UR6, !UP1 ;  /* 0x0000000625068287 */ /* 0x000fe8000c800000 */
[----:B------:R-:W-:Y:S02]  /*5750*/  @!UP0 UIADD3 UR4, UPT, UPT, -UR7, UR6, URZ ;  /* 0x0000000607048290 */ /* 0x000fe4000fffe1ff */
[----:B------:R-:W-:Y:S02]  /*5760*/  @!UP0 UIADD3 UR6, UPT, UPT, UR7, -UR6, URZ ;  /* 0x8000000607068290 */ /* 0x000fe4000fffe0ff */
[----:B------:R-:W-:Y:S02]  /*5770*/  @!UP0 UIMAD UR38, UR4, UR5, UR38 ;  /* 0x00000005042682a4 */ /* 0x000fe4000f8e0226 */
[----:B------:R-:W-:Y:S01]  /*5780*/  @!UP0 UIMAD UR37, UR6, UR14, UR37 ;  /* 0x0000000e062582a4 */ /* 0x000fe2000f8e0225 */
[----:B------:R-:W-:Y:S11]  /*5790*/  @!P0 BRA `(.L_x_92) ;  /* 0x00000000007c8947 */ /* 0x000ff60003800000 */
[----:B------:R-:W2:Y:S01]  /*57a0*/  LDCU.64 UR8, c[0x4][0x80] ;  /* 0x01001000ff0877ac */ /* 0x000ea20008000a00 */
[----:B------:R-:W-:Y:S01]  /*57b0*/  MOV R2, 0x0 ;  /* 0x0000000000027802 */ /* 0x000fe20000000f00 */
[----:B------:R-:W-:Y:S02]  /*57c0*/  HFMA2 R12, -RZ, RZ, 0, 5.9604644775390625e-08 ;  /* 0x00000001ff0c7431 */ /* 0x000fe400000001ff */
[----:B------:R-:W-:Y:S01]  /*57d0*/  IMAD.MOV.U32 R8, RZ, RZ, 0x70 ;  /* 0x00000070ff087424 */ /* 0x000fe200078e00ff */
[----:B------:R3:W4:Y:S01]  /*57e0*/  LDC.64 R14, c[0x4][R2] ;  /* 0x01000000020e7b82 */ /* 0x0007220000000a00 */
[----:B------:R-:W1:Y:S01]  /*57f0*/  LDCU.64 UR6, c[0x4][0x88] ;  /* 0x01001100ff0677ac */ /* 0x000e620008000a00 */
[----:B------:R-:W-:Y:S01]  /*5800*/  IMAD.MOV.U32 R13, RZ, RZ, RZ ;  /* 0x000000ffff0d7224 */ /* 0x000fe200078e00ff */
[----:B------:R-:W1:Y:S01]  /*5810*/  LDCU.64 UR4, c[0x4][0x8] ;  /* 0x01000100ff0477ac */ /* 0x000e620008000a00 */
[----:B--2---:R-:W-:Y:S01]  /*5820*/  MOV R5, UR9 ;  /* 0x0000000900057c02 */ /* 0x004fe20008000f00 */
[----:B------:R-:W-:Y:S01]  /*5830*/  IMAD.U32 R4, RZ, RZ, UR8 ;  /* 0x00000008ff047e24 */ /* 0x000fe2000f8e00ff */
[----:B-1----:R-:W-:Y:S01]  /*5840*/  MOV R7, UR7 ;  /* 0x0000000700077c02 */ /* 0x002fe20008000f00 */
[----:B------:R-:W-:Y:S01]  /*5850*/  IMAD.U32 R6, RZ, RZ, UR6 ;  /* 0x00000006ff067e24 */ /* 0x000fe2000f8e00ff */
[----:B------:R-:W-:Y:S01]  /*5860*/  MOV R11, UR5 ;  /* 0x00000005000b7c02 */ /* 0x000fe20008000f00 */
[----:B------:R-:W-:Y:S02]  /*5870*/  IMAD.U32 R10, RZ, RZ, UR4 ;  /* 0x00000004ff0a7e24 */ /* 0x000fe4000f8e00ff */
[----:B------:R-:W-:Y:S07]  /*5880*/  LEPC R20, `(.L_x_93) ;  /* 0x000000001014794e */ /* 0x000fee0000000000 */
[----:B---345:R-:W-:Y:S05]  /*5890*/  CALL.ABS.NOINC R14 ;  /* 0x000000000e007343 */ /* 0x038fea0003c00000 */
.L_x_93:
[----:B------:R-:W1:Y:S01]  /*58a0*/  LDCU.64 UR8, c[0x4][0x80] ;  /* 0x01001000ff0877ac */ /* 0x000e620008000a00 */
[----:B------:R-:W2:Y:S01]  /*58b0*/  LDC.64 R2, c[0x4][R2] ;  /* 0x0100000002027b82 */ /* 0x000ea20000000a00 */
[----:B------:R-:W-:Y:S02]  /*58c0*/  HFMA2 R12, -RZ, RZ, 0, 5.9604644775390625e-08 ;  /* 0x00000001ff0c7431 */ /* 0x000fe400000001ff */
[----:B------:R-:W-:Y:S02]  /*58d0*/  IMAD.MOV.U32 R8, RZ, RZ, 0x70 ;  /* 0x00000070ff087424 */ /* 0x000fe400078e00ff */
[----:B------:R-:W-:Y:S01]  /*58e0*/  IMAD.MOV.U32 R13, RZ, RZ, RZ ;  /* 0x000000ffff0d7224 */ /* 0x000fe200078e00ff */
[----:B------:R-:W3:Y:S01]  /*58f0*/  LDCU.64 UR6, c[0x4][0x88] ;  /* 0x01001100ff0677ac */ /* 0x000ee20008000a00 */
[----:B------:R-:W4:Y:S01]  /*5900*/  LDCU.64 UR4, c[0x4][0x8] ;  /* 0x01000100ff0477ac */ /* 0x000f220008000a00 */
[----:B-1----:R-:W-:Y:S02]  /*5910*/  MOV R4, UR8 ;  /* 0x0000000800047c02 */ /* 0x002fe40008000f00 */
[----:B------:R-:W-:Y:S02]  /*5920*/  MOV R5, UR9 ;  /* 0x0000000900057c02 */ /* 0x000fe40008000f00 */
[----:B---3--:R-:W-:Y:S01]  /*5930*/  MOV R7, UR7 ;  /* 0x0000000700077c02 */ /* 0x008fe20008000f00 */
[----:B------:R-:W-:Y:S01]  /*5940*/  IMAD.U32 R6, RZ, RZ, UR6 ;  /* 0x00000006ff067e24 */ /* 0x000fe2000f8e00ff */
[----:B----4-:R-:W-:Y:S01]  /*5950*/  MOV R11, UR5 ;  /* 0x00000005000b7c02 */ /* 0x010fe20008000f00 */
[----:B------:R-:W-:Y:S02]  /*5960*/  IMAD.U32 R10, RZ, RZ, UR4 ;  /* 0x00000004ff0a7e24 */ /* 0x000fe4000f8e00ff */
[----:B------:R-:W-:Y:S07]  /*5970*/  LEPC R20, `(.L_x_92) ;  /* 0x000000001014794e */ /* 0x000fee0000000000 */
[----:B--2---:R-:W-:Y:S05]  /*5980*/  CALL.ABS.NOINC R2 ;  /* 0x0000000002007343 */ /* 0x004fea0003c00000 */
.L_x_92:
[----:B------:R-:W-:Y:S05]  /*5990*/  BSYNC.RECONVERGENT B6 ;  /* 0x0000000000067941 */ /* 0x000fea0003800200 */
.L_x_91:
[----:B------:R-:W-:Y:S02]  /*59a0*/  R2UR UR6, R83 ;  /* 0x00000000530672ca */ /* 0x000fe400000e0000 */
[----:B------:R-:W-:Y:S02]  /*59b0*/  R2UR UR5, R97 ;  /* 0x00000000610572ca */ /* 0x000fe400000e0000 */
[----:B------:R-:W-:Y:S02]  /*59c0*/  R2UR UR4, R96 ;  /* 0x00000000600472ca */ /* 0x000fe400000e0000 */
[----:B------:R-:W-:Y:S02]  /*59d0*/  ISETP.NE.U32.AND P4, PT, R78, RZ, PT ;  /* 0x000000ff4e00720c */ /* 0x000fe40003f85070 */
[----:B------:R-:W-:Y:S02]  /*59e0*/  ISETP.NE.U32.AND P2, PT, RZ, UR54, PT ;  /* 0x00000036ff007c0c */ /* 0x000fe4000bf45070 */
[----:B------:R-:W-:Y:S02]  /*59f0*/  ISETP.NE.AND.EX P4, PT, R79, RZ, PT, P4 ;  /* 0x000000ff4f00720c */ /* 0x000fe40003f85340 */
[----:B------:R-:W-:Y:S01]  /*5a00*/  ISETP.NE.AND.EX P2, PT, RZ, UR55, PT, P2 ;  /* 0x00000037ff007c0c */ /* 0x000fe2000bf45320 */
[----:B------:R-:W-:Y:S02]  /*5a10*/  UISETP.NE.AND UP2, UPT, UR6, URZ, UPT ;  /* 0x000000ff0600728c */ /* 0x000fe4000bf45270 */
[----:B------:R-:W-:Y:S04]  /*5a20*/  UISETP.NE.U32.AND UP0, UPT, UR5, URZ, UPT ;  /* 0x000000ff0500728c */ /* 0x000fe8000bf05070 */
[----:B------:R-:W-:Y:S01]  /*5a30*/  UISETP.NE.AND.EX UP1, UPT, UR4, URZ, UPT, UP0 ;  /* 0x000000ff0400728c */ /* 0x000fe2000bf25300 */
[----:B------:R-:W-:Y:S01]  /*5a40*/  PLOP3.LUT P1, PT, PT, PT, UP2, 0x80, 0x8 ;  /* 0x000000000008781c */ /* 0x000fe20003f2f028 */
[----:B------:R-:W-:Y:S03]  /*5a50*/  UPLOP3.LUT UP0, UPT, UPT, UPT, UPT, 0x40, 0x4 ;  /* 0x000000000004789c */ /* 0x000fe60003f0e870 */
[----:B------:R-:W-:Y:S06]  /*5a60*/  @UP2 UPLOP3.LUT UP0, UPT, UPT, UPT, UP1, 0x80, 0x8 ;  /* 0x000000000008289c */ /* 0x000fec0003f0f010 */
[----:B------:R-:W-:Y:S01]  /*5a70*/  PLOP3.LUT P0, PT, PT, PT, UP0, 0x80, 0x8 ;  /* 0x000000000008781c */ /* 0x000fe20003f0f008 */
[----:B------:R-:W-:Y:S01]  /*5a80*/  @!UPT UIADD3 URZ, UPT, UPT, URZ, URZ, URZ ;  /* 0x000000fffffff290 */ /* 0x000fe2000fffe0ff */
[----:B------:R-:W-:Y:S11]  /*5a90*/  BRA.U !UP1, `(.L_x_94) ;  /* 0x0000000109407547 */ /* 0x000ff6000b800000 */
[----:B------:R-:W-:Y:S01]  /*5aa0*/  UISETP.NE.U32.AND UP0, UPT, UR54, URZ, UPT ;  /* 0x000000ff3600728c */ /* 0x000fe2000bf05070 */
[----:B------:R-:W-:Y:S01]  /*5ab0*/  R2UR UR6, R97 ;  /* 0x00000000610672ca */ /* 0x000fe200000e0000 */
[----:B------:R-:W2:Y:S01]  /*5ac0*/  LDCU.64 UR8, c[0x0][0x358] ;  /* 0x00006b00ff0877ac */ /* 0x000ea20008000a00 */
[----:B------:R-:W-:Y:S02]  /*5ad0*/  HFMA2 R80, -RZ, RZ, 0, 5.9604644775390625e-08 ;  /* 0x00000001ff507431 */ /* 0x000fe400000001ff */
[----:B-1----:R-:W-:Y:S01]  /*5ae0*/  IMAD.MOV.U32 R0, RZ, RZ, 0x1 ;  /* 0x00000001ff007424 */ /* 0x002fe200078e00ff */
[----:B------:R-:W-:Y:S06]  /*5af0*/  UISETP.NE.AND.EX UP0, UPT, UR55, URZ, UPT, UP0 ;  /* 0x000000ff3700728c */ /* 0x000fec000bf05300 */
[----:B------:R-:W-:Y:S05]  /*5b00*/  PLOP3.LUT P3, PT, PT, PT, UP0, 0x80, 0x8 ;  /* 0x000000000008781c */ /* 0x000fea0003f6f008 */
[----:B------:R-:W1:Y:S01]  /*5b10*/  @UP0 LDCU.64 UR4, c[0x0][0x888] ;  /* 0x00011100ff0407ac */ /* 0x000e620008000a00 */
[----:B------:R-:W-:Y:S07]  /*5b20*/  @UP0 UIMAD UR6, UR36, UR6, URZ ;  /* 0x00000006240602a4 */ /* 0x000fee000f8e02ff */
[----:B------:R-:W-:Y:S01]  /*5b30*/  @!P3 PRMT R80, R0, 0x7610, R80 ;  /* 0x000076100050b816 */ /* 0x000fe20000000050 */
[----:B-1----:R-:W-:Y:S06]  /*5b40*/  @UP0 UIMAD.WIDE UR4, UR6, 0x4, UR4 ;  /* 0x00000004060408a5 */ /* 0x002fec000f8e0204 */
[----:B------:R-:W-:Y:S02]  /*5b50*/  IMAD.U32 R2, RZ, RZ, UR4 ;  /* 0x00000004ff027e24 */ /* 0x000fe4000f8e00ff */
[----:B------:R-:W-:Y:S03]  /*5b60*/  IMAD.U32 R3, RZ, RZ, UR5 ;  /* 0x00000005ff037e24 */ /* 0x000fe6000f8e00ff */
[----:B------:R-:W1:Y:S02]  /*5b70*/  @!UP0 LDCU UR4, c[0x0][0x880] ;  /* 0x00011000ff0487ac */ /* 0x000e640008000800 */
[----:B--2--5:R2:W5:Y:S02]  /*5b80*/  @P3 LDG.E R41, desc[UR8][R2.64] ;  /* 0x0000000802293981 */ /* 0x024564000c1e1900 */
[----:B-12---:R-:W-:Y:S02]  /*5b90*/  @!P3 MOV R41, UR4 ;  /* 0x000000040029bc02 */ /* 0x006fe40008000f00 */
.L_x_94:
[----:B------:R-:W-:Y:S05]  /*5ba0*/  @!P4 BRA `(.L_x_95) ;  /* 0x000000000024c947 */ /* 0x000fea0003800000 */
[----:B------:R-:W-:Y:S01]  /*5bb0*/  ISETP.NE.U32.AND P3, PT, R76, RZ, PT ;  /* 0x000000ff4c00720c */ /* 0x000fe20003f65070 */
[----:B------:R-:W2:Y:S03]  /*5bc0*/  LDCU.64 UR4, c[0x0][0x358] ;  /* 0x00006b00ff0477ac */ /* 0x000ea60008000a00 */
[----:B------:R-:W-:Y:S11]  /*5bd0*/  ISETP.NE.AND.EX P3, PT, R77, RZ, PT, P3 ;  /* 0x000000ff4d00720c */ /* 0x000ff60003f65330 */
[----:B------:R-:W-:Y:S02]  /*5be0*/  @!UPT UIADD3 URZ, UPT, UPT, URZ, URZ, URZ ;  /* 0x000000fffffff290 */ /* 0x000fe4000fffe0ff */
[----:B------:R-:W3:Y:S01]  /*5bf0*/  @P3 LDC.64 R2, c[0x0][0x8a8] ;  /* 0x00022a00ff023b82 */ /* 0x000ee20000000a00 */
[----:B-1----:R-:W-:Y:S04]  /*5c00*/  @P3 IMAD R0, R78, UR36, RZ ;  /* 0x000000244e003c24 */ /* 0x002fe8000f8e02ff */
[----:B---3--:R-:W-:Y:S05]  /*5c10*/  @P3 IMAD.WIDE R2, R0, 0x4, R2 ;  /* 0x0000000400023825 */ /* 0x008fea00078e0202 */
[----:B--2--5:R2:W5:Y:S02]  /*5c20*/  @P3 LDG.E R38, desc[UR4][R2.64] ;  /* 0x0000000402263981 */ /* 0x024564000c1e1900 */
[----:B--2---:R-:W3:Y:S02]  /*5c30*/  @!P3 LDC R38, c[0x0][0x8a0] ;  /* 0x00022800ff26bb82 */ /* 0x004ee40000000800 */
.L_x_95:
[----:B-----5:R-:W-:Y:S01]  /*5c40*/  FSETP.NEU.AND P3, PT, R41, RZ, PT ;  /* 0x000000ff2900720b */ /* 0x020fe20003f6d000 */
[----:B------:R-:W-:Y:S01]  /*5c50*/  BSSY B1, `(.L_x_96) ;  /* 0x0000039000017945 */ /* 0x000fe20003800000 */
[----:B------:R-:W-:Y:S01]  /*5c60*/  SEL R3, RZ, 0xffffffff, P2 ;  /* 0xffffffffff037807 */ /* 0x000fe20001000000 */
[----:B------:R-:W-:Y:S01]  /*5c70*/  IMAD.MOV.U32 R47, RZ, RZ, 0x1 ;  /* 0x00000001ff2f7424 */ /* 0x000fe200078e00ff */
[----:B------:R-:W-:Y:S01]  /*5c80*/  @P1 LOP3.LUT P2, RZ, R80, 0xff, RZ, 0xc0, !PT ;  /* 0x000000ff50ff1812 */ /* 0x000fe2000784c0ff */
[----:B------:R-:W-:Y:S01]  /*5c90*/  IMAD R39, R36, 0x80, R37 ;  /* 0x0000008024277824 */ /* 0x000fe200078e0225 */
[----:B------:R-:W-:Y:S01]  /*5ca0*/  @P1 SEL R2, RZ, 0xffffffff, P3 ;  /* 0xffffffffff021807 */ /* 0x000fe20001800000 */
[----:B------:R-:W-:Y:S01]  /*5cb0*/  IMAD R87, R94, -0x10, R92 ;  /* 0xfffffff05e577824 */ /* 0x000fe200078e025c */
[----:B------:R-:W-:Y:S01]  /*5cc0*/  LOP3.LUT R90, R90, 0x1, RZ, 0x3c, !PT ;  /* 0x000000015a5a7812 */ /* 0x000fe200078e3cff */
[----:B------:R-:W-:Y:S01]  /*5cd0*/  IMAD.MOV.U32 R46, RZ, RZ, RZ ;  /* 0x000000ffff2e7224 */ /* 0x000fe200078e00ff */
[----:B------:R-:W-:Y:S02]  /*5ce0*/  @P0 SEL R2, R3, R2, !P2 ;  /* 0x0000000203020207 */ /* 0x000fe40005000000 */
[----:B------:R-:W-:Y:S02]  /*5cf0*/  CS2R R74, SRZ ;  /* 0x00000000004a7805 */ /* 0x000fe4000001ff00 */
[----:B------:R-:W-:Y:S02]  /*5d00*/  LEA R99, R36, UR44, 0x3 ;  /* 0x0000002c24637c11 */ /* 0x000fe4000f8e18ff */
[----:B------:R-:W-:Y:S02]  /*5d10*/  CS2R R72, SRZ ;  /* 0x0000000000487805 */ /* 0x000fe4000001ff00 */
[----:B------:R-:W-:Y:S02]  /*5d20*/  @P1 LOP3.LUT R2, R2, 0x1, RZ, 0xc0, !PT ;  /* 0x0000000102021812 */ /* 0x000fe400078ec0ff */
[----:B------:R-:W-:Y:S02]  /*5d30*/  CS2R R66, SRZ ;  /* 0x0000000000427805 */ /* 0x000fe4000001ff00 */
[----:B-1----:R-:W-:Y:S02]  /*5d40*/  SHF.L.U32 R0, R89, 0x1f, RZ ;  /* 0x0000001f59007819 */ /* 0x002fe400000006ff */
[----:B------:R-:W-:Y:S02]  /*5d50*/  CS2R R64, SRZ ;  /* 0x0000000000407805 */ /* 0x000fe4000001ff00 */
[----:B------:R-:W-:Y:S02]  /*5d60*/  ISETP.NE.U32.OR P5, PT, R2, 0x1, !P1 ;  /* 0x000000010200780c */ /* 0x000fe40004fa5470 */
[----:B------:R-:W-:Y:S02]  /*5d70*/  CS2R R58, SRZ ;  /* 0x00000000003a7805 */ /* 0x000fe4000001ff00 */
[----:B------:R-:W-:Y:S02]  /*5d80*/  PLOP3.LUT P2, PT, PT, PT, UP1, 0x80, 0x8 ;  /* 0x000000000008781c */ /* 0x000fe40003f4f018 */
[----:B------:R-:W-:Y:S02]  /*5d90*/  CS2R R56, SRZ ;  /* 0x0000000000387805 */ /* 0x000fe4000001ff00 */
[----:B------:R-:W-:Y:S02]  /*5da0*/  LOP3.LUT P4, R85, R80, 0xff, RZ, 0xc0, !PT ;  /* 0x000000ff50557812 */ /* 0x000fe4000788c0ff */
[----:B------:R-:W-:Y:S02]  /*5db0*/  CS2R R50, SRZ ;  /* 0x0000000000327805 */ /* 0x000fe4000001ff00 */
[----:B------:R-:W-:Y:S02]  /*5dc0*/  SEL R2, RZ, 0xffffffff, P3 ;  /* 0xffffffffff027807 */ /* 0x000fe40001800000 */
[----:B------:R-:W-:Y:S02]  /*5dd0*/  CS2R R48, SRZ ;  /* 0x0000000000307805 */ /* 0x000fe4000001ff00 */
[----:B------:R-:W-:Y:S02]  /*5de0*/  P2R R98, PR, RZ, 0x20 ;  /* 0x00000020ff627803 */ /* 0x000fe40000000000 */
[----:B------:R-:W-:Y:S02]  /*5df0*/  @P5 SHF.L.U32 R4, R90, 0x1f, RZ ;  /* 0x0000001f5a045819 */ /* 0x000fe400000006ff */
[----:B------:R-:W-:Y:S02]  /*5e00*/  @P2 SEL R2, R3, R2, !P4 ;  /* 0x0000000203022207 */ /* 0x000fe40006000000 */
[----:B------:R-:W1:Y:S02]  /*5e10*/  @P5 SYNCS.PHASECHK.TRANS64.TRYWAIT P1, [UR44+0x30], R4 ;  /* 0x00003004ff0055a7 */ /* 0x000e64000802112c */
[----:B------:R-:W-:Y:S04]  /*5e20*/  LOP3.LUT R2, R2, 0x1, RZ, 0xc0, !PT ;  /* 0x0000000102027812 */ /* 0x000fe800078ec0ff */
[----:B------:R-:W-:Y:S04]  /*5e30*/  ISETP.NE.U32.AND P2, PT, R2, 0x1, PT ;  /* 0x000000010200780c */ /* 0x000fe80003f45070 */
[----:B------:R-:W-:Y:S01]  /*5e40*/  P2R R60, PR, RZ, 0x4 ;  /* 0x00000004ff3c7803 */ /* 0x000fe20000000000 */
[----:B------:R2:W4:Y:S01]  /*5e50*/  SYNCS.PHASECHK.TRANS64.TRYWAIT P0, [R99+URZ+0xa0], R0 ;  /* 0x0000a000630075a7 */ /* 0x00052200080011ff */
[----:B-1----:R-:W-:Y:S01]  /*5e60*/  @P5 SEL R47, RZ, 0x1, !P1 ;  /* 0x00000001ff2f5807 */ /* 0x002fe20004800000 */
[----:B--2---:R-:W-:Y:S06]  /*5e70*/  @!P5 BRA `(.L_x_97) ;  /* 0x000000000058d947 */ /* 0x004fec0003800000 */
[----:B------:R-:W-:Y:S01]  /*5e80*/  IMAD.MOV.U32 R75, RZ, RZ, RZ ;  /* 0x000000ffff4b7224 */ /* 0x000fe200078e00ff */
[----:B------:R-:W-:Y:S01]  /*5e90*/  ISETP.NE.AND P1, PT, R47, RZ, PT ;  /* 0x000000ff2f00720c */ /* 0x000fe20003f25270 */
[----:B------:R-:W-:Y:S01]  /*5ea0*/  BSSY B0, `(.L_x_98) ;  /* 0x000000c000007945 */ /* 0x000fe20003800000 */
[----:B------:R-:W-:Y:S02]  /*5eb0*/  CS2R R50, SRZ ;  /* 0x0000000000327805 */ /* 0x000fe4000001ff00 */
[----:B------:R-:W-:Y:S02]  /*5ec0*/  CS2R R48, SRZ ;  /* 0x0000000000307805 */ /* 0x000fe4000001ff00 */
[----:B------:R-:W-:Y:S02]  /*5ed0*/  CS2R R58, SRZ ;  /* 0x00000000003a7805 */ /* 0x000fe4000001ff00 */
[----:B------:R-:W-:Y:S02]  /*5ee0*/  CS2R R56, SRZ ;  /* 0x0000000000387805 */ /* 0x000fe4000001ff00 */
[----:B------:R-:W-:Y:S02]  /*5ef0*/  CS2R R66, SRZ ;  /* 0x0000000000427805 */ /* 0x000fe4000001ff00 */
[----:B------:R-:W-:Y:S02]  /*5f00*/  CS2R R64, SRZ ;  /* 0x0000000000407805 */ /* 0x000fe4000001ff00 */
[----:B------:R-:W-:Y:S01]  /*5f10*/  CS2R R72, SRZ ;  /* 0x0000000000487805 */ /* 0x000fe2000001ff00 */
[----:B------:R-:W-:Y:S06]  /*5f20*/  @P1 BRA `(.L_x_99) ;  /* 0x00000000000c1947 */ /* 0x000fec0003800000 */
[----:B------:R-:W-:Y:S04]  /*5f30*/  SHF.L.U32 R3, R90, 0x1f, RZ ;  /* 0x0000001f5a037819 */ /* 0x000fe800000006ff */
[----:B------:R-:W1:Y:S02]  /*5f40*/  SYNCS.PHASECHK.TRANS64.TRYWAIT P1, [UR44+0x30], R3 ;  /* 0x00003003ff0075a7 */ /* 0x000e64000802112c */
[----:B-1----:R-:W-:Y:S05]  /*5f50*/  @!P1 BRA `(.L_x_100) ;  /* 0x0000003c00609947 */ /* 0x002fea0003800000 */
.L_x_99:
[----:B------:R-:W-:Y:S05]  /*5f60*/  BSYNC B0 ;  /* 0x0000000000007941 */ /* 0x000fea0003800000 */
.L_x_98:
[----:B------:R-:W-:Y:S01]  /*5f70*/  ISETP.NE.AND P1, PT, R60, RZ, PT ;  /* 0x000000ff3c00720c */ /* 0x000fe20003f25270 */
[----:B------:R-:W-:Y:S11]  /*5f80*/  HFMA2 R46, -RZ, RZ, 0, 5.9604644775390625e-08 ;  /* 0x00000001ff2e7431 */ /* 0x000ff600000001ff */
[----:B------:R-:W-:Y:S01]  /*5f90*/  @!UPT UIADD3 URZ, UPT, UPT, URZ, URZ, URZ ;  /* 0x000000fffffff290 */ /* 0x000fe2000fffe0ff */
[----:B------:R2:W1:Y:S04]  /*5fa0*/  @P1 LDS.128 R48, [R93] ;  /* 0x000000005d301984 */ /* 0x0004680000000c00 */
[----:B------:R2:W1:Y:S04]  /*5fb0*/  @P1 LDS.128 R56, [R92+0x10] ;  /* 0x000010005c381984 */ /* 0x0004680000000c00 */
[----:B------:R2:W1:Y:S04]  /*5fc0*/  @P1 LDS.128 R64, [R91+0x20] ;  /* 0x000020005b401984 */ /* 0x0004680000000c00 */
[----:B------:R2:W1:Y:S02]  /*5fd0*/  @P1 LDS.128 R72, [R87+0x30] ;  /* 0x0000300057481984 */ /* 0x0004640000000c00 */
.L_x_97:
[----:B------:R-:W-:Y:S05]  /*5fe0*/  BSYNC B1 ;  /* 0x0000000000017941 */ /* 0x000fea0003800000 */
.L_x_96:
[----:B-1----:R-:W-:Y:S04]  /*5ff0*/  SHF.R.U32.HI R2, RZ, 0x15, R39 ;  /* 0x00000015ff027819 */ /* 0x002fe80000011627 */
[----:B------:R-:W-:Y:S01]  /*6000*/  LOP3.LUT P1, RZ, R2, 0x3, R81, 0x48, !PT ;  /* 0x0000000302ff7812 */ /* 0x000fe20007824851 */
[----:B------:R-:W-:Y:S01]  /*6010*/  @!UPT UIADD3 URZ, UPT, UPT, URZ, URZ, URZ ;  /* 0x000000fffffff290 */ /* 0x000fe2000fffe0ff */
[----:B----4-:R-:W-:Y:S11]  /*6020*/  @P0 BRA `(.L_x_101) ;  /* 0x0000000000080947 */ /* 0x010ff60003800000 */
[----:B------:R-:W1:Y:S02]  /*6030*/  SYNCS.PHASECHK.TRANS64.TRYWAIT P0, [R99+URZ+0xa0], R0 ;  /* 0x0000a000630075a7 */ /* 0x000e6400080011ff */
[----:B-1----:R-:W-:Y:S05]  /*6040*/  @!P0 BRA `(.L_x_102) ;  /* 0x0000003c003c8947 */ /* 0x002fea0003800000 */
.L_x_101:
[----:B------:R-:W-:Y:S05]  /*6050*/  @!P1 BRA `(.L_x_103) ;  /* 0x0000000000409947 */ /* 0x000fea0003800000 */
[----:B------:R-:W4:Y:S01]  /*6060*/  LDCU.64 UR8, c[0x4][0x70] ;  /* 0x01000e00ff0877ac */ /* 0x000f220008000a00 */
[----:B------:R-:W-:Y:S01]  /*6070*/  MOV R3, 0x0 ;  /* 0x0000000000037802 */ /* 0x000fe20000000f00 */
[----:B------:R-:W-:Y:S02]  /*6080*/  HFMA2 R12, -RZ, RZ, 0, 5.9604644775390625e-08 ;  /* 0x00000001ff0c7431 */ /* 0x000fe400000001ff */
[----:B------:R-:W-:Y:S02]  /*6090*/  IMAD.MOV.U32 R8, RZ, RZ, 0x192 ;  /* 0x00000192ff087424 */ /* 0x000fe400078e00ff */
[----:B------:R-:W-:Y:S01]  /*60a0*/  IMAD.MOV.U32 R13, RZ, RZ, RZ ;  /* 0x000000ffff0d7224 */ /* 0x000fe200078e00ff */
[----:B------:R-:W5:Y:S01]  /*60b0*/  LDCU.64 UR6, c[0x4][0x78] ;  /* 0x01000f00ff0677ac */ /* 0x000f620008000a00 */
[----:B------:R-:W1:Y:S01]  /*60c0*/  LDC.64 R2, c[0x4][R3] ;  /* 0x0100000003027b82 */ /* 0x000e620000000a00 */
[----:B------:R-:W2:Y:S01]  /*60d0*/  LDCU.64 UR4, c[0x4][0x10] ;  /* 0x01000200ff0477ac */ /* 0x000ea20008000a00 */
[----:B----4-:R-:W-:Y:S01]  /*60e0*/  MOV R5, UR9 ;  /* 0x0000000900057c02 */ /* 0x010fe20008000f00 */
[----:B------:R-:W-:Y:S01]  /*60f0*/  IMAD.U32 R4, RZ, RZ, UR8 ;  /* 0x00000008ff047e24 */ /* 0x000fe2000f8e00ff */
[----:B-----5:R-:W-:Y:S01]  /*6100*/  MOV R7, UR7 ;  /* 0x0000000700077c02 */ /* 0x020fe20008000f00 */
[----:B------:R-:W-:Y:S01]  /*6110*/  IMAD.U32 R6, RZ, RZ, UR6 ;  /* 0x00000006ff067e24 */ /* 0x000fe2000f8e00ff */
[----:B--2---:R-:W-:Y:S01]  /*6120*/  MOV R11, UR5 ;  /* 0x00000005000b7c02 */ /* 0x004fe20008000f00 */
[----:B------:R-:W-:Y:S02]  /*6130*/  IMAD.U32 R10, RZ, RZ, UR4 ;  /* 0x00000004ff0a7e24 */ /* 0x000fe4000f8e00ff */
[----:B------:R-:W-:Y:S07]  /*6140*/  LEPC R20, `(.L_x_103) ;  /* 0x000000001014794e */ /* 0x000fee0000000000 */
[----:B-1-3--:R-:W-:Y:S05]  /*6150*/  CALL.ABS.NOINC R2 ;  /* 0x0000000002007343 */ /* 0x00afea0003c00000 */
.L_x_103:
[C---:B------:R-:W-:Y:S01]  /*6160*/  SHF.L.U32 R40, R48.reuse, 0x10, RZ ;  /* 0x0000001030287819 */ /* 0x040fe200000006ff */
[----:B------:R-:W-:Y:S05]  /*6170*/  WARPSYNC.ALL ;  /* 0x0000000000007948 */ /* 0x000fea0003800000 */
[----:B------:R-:W-:Y:S01]  /*6180*/  R2UR UR4, R39 ;  /* 0x00000000270472ca */ /* 0x000fe200000e0000 */
[----:B------:R-:W-:Y:S01]  /*6190*/  BSSY.RECONVERGENT B0, `(.L_x_104) ;  /* 0x0000088000007945 */ /* 0x000fe20003800200 */
[----:B------:R-:W-:Y:S02]  /*61a0*/  LOP3.LUT R43, R48, 0xffff0000, RZ, 0xc0, !PT ;  /* 0xffff0000302b7812 */ /* 0x000fe400078ec0ff */
[----:B------:R-:W-:Y:S02]  /*61b0*/  SHF.L.U32 R42, R49, 0x10, RZ ;  /* 0x00000010312a7819 */ /* 0x000fe400000006ff */
[----:B------:R-:W-:Y:S02]  /*61c0*/  SHF.L.U32 R45, R51, 0x10, RZ ;  /* 0x00000010332d7819 */ /* 0x000fe400000006ff */
[----:B------:R-:W-:Y:S02]  /*61d0*/  LOP3.LUT R44, R75, 0xffff0000, RZ, 0xc0, !PT ;  /* 0xffff00004b2c7812 */ /* 0x000fe400078ec0ff */
[----:B------:R-:W-:Y:S03]  /*61e0*/  ISETP.NE.AND P0, PT, R95, RZ, PT ;  /* 0x000000ff5f00720c */ /* 0x000fe60003f05270 */
[----:B------:R-:W1:Y:S02]  /*61f0*/  LDTM.x32 R4, tmem[UR4] ;  /* 0x00000004000479ee */ /* 0x000e6400082c0000 */
[C---:B-1-3--:R-:W-:Y:S01]  /*6200*/  FMUL R0, R38.reuse, R4 ;  /* 0x0000000426007220 */ /* 0x04afe20000400000 */
[C---:B------:R-:W-:Y:S01]  /*6210*/  FMUL R2, R38.reuse, R5 ;  /* 0x0000000526027220 */ /* 0x040fe20000400000 */
[C---:B------:R-:W-:Y:S01]  /*6220*/  FMUL R3, R38.reuse, R6 ;  /* 0x0000000626037220 */ /* 0x040fe20000400000 */
[----:B------:R-:W-:Y:S01]  /*6230*/  FMUL R7, R38, R7 ;  /* 0x0000000726077220 */ /* 0x000fe20000400000 */
[----:B------:R-:W-:Y:S01]  /*6240*/  FFMA R0, R41, R40, R0 ;  /* 0x0000002829007223 */ /* 0x000fe20000000000 */
[----:B------:R-:W-:Y:S01]  /*6250*/  LOP3.LUT R40, R49, 0xffff0000, RZ, 0xc0, !PT ;  /* 0xffff000031287812 */ /* 0x000fe200078ec0ff */
[C---:B------:R-:W-:Y:S01]  /*6260*/  FFMA R2, R41.reuse, R43, R2 ;  /* 0x0000002b29027223 */ /* 0x040fe20000000002 */
[C---:B------:R-:W-:Y:S01]  /*6270*/  SHF.L.U32 R43, R50.reuse, 0x10, RZ ;  /* 0x00000010322b7819 */ /* 0x040fe200000006ff */
[C---:B------:R-:W-:Y:S01]  /*6280*/  FFMA R3, R41.reuse, R42, R3 ;  /* 0x0000002a29037223 */ /* 0x040fe20000000003 */
[----:B------:R-:W-:Y:S01]  /*6290*/  LOP3.LUT R42, R50, 0xffff0000, RZ, 0xc0, !PT ;  /* 0xffff0000322a7812 */ /* 0x000fe200078ec0ff */
[----:B------:R-:W-:Y:S01]  /*62a0*/  FMUL R4, R38, R8 ;  /* 0x0000000826047220 */ /* 0x000fe20000400000 */
[----:B------:R-:W-:Y:S01]  /*62b0*/  F2FP.BF16.F32.PACK_AB R52, R2, R0 ;  /* 0x000000000234723e */ /* 0x000fe200000010ff */
[----:B------:R-:W-:Y:S01]  /*62c0*/  FFMA R7, R41, R40, R7 ;  /* 0x0000002829077223 */ /* 0x000fe20000000007 */
[----:B------:R-:W-:Y:S01]  /*62d0*/  LOP3.LUT R40, R51, 0xffff0000, RZ, 0xc0, !PT ;  /* 0xffff000033287812 */ /* 0x000fe200078ec0ff */
[C---:B------:R-:W-:Y:S01]  /*62e0*/  FMUL R5, R38.reuse, R9 ;  /* 0x0000000926057220 */ /* 0x040fe20000400000 */
[C---:B------:R-:W-:Y:S01]  /*62f0*/  FMUL R6, R38.reuse, R10 ;  /* 0x0000000a26067220 */ /* 0x040fe20000400000 */
[----:B------:R-:W-:Y:S01]  /*6300*/  FMUL R11, R38, R11 ;  /* 0x0000000b260b7220 */ /* 0x000fe20000400000 */
[----:B------:R-:W-:Y:S01]  /*6310*/  F2FP.BF16.F32.PACK_AB R53, R7, R3 ;  /* 0x000000030735723e */ /* 0x000fe200000010ff */
[C---:B------:R-:W-:Y:S01]  /*6320*/  FFMA R4, R41.reuse, R43, R4 ;  /* 0x0000002b29047223 */ /* 0x040fe20000000004 */
[C---:B------:R-:W-:Y:S01]  /*6330*/  SHF.L.U32 R43, R56.reuse, 0x10, RZ ;  /* 0x00000010382b7819 */ /* 0x040fe200000006ff */
[----:B------:R-:W-:Y:S01]  /*6340*/  FFMA R5, R41, R42, R5 ;  /* 0x0000002a29057223 */ /* 0x000fe20000000005 */
[----:B------:R-:W-:Y:S01]  /*6350*/  LOP3.LUT R42, R57, 0xffff0000, RZ, 0xc0, !PT ;  /* 0xffff0000392a7812 */ /* 0x000fe200078ec0ff */
[----:B------:R-:W-:Y:S01]  /*6360*/  FFMA R6, R41, R45, R6 ;  /* 0x0000002d29067223 */ /* 0x000fe20000000006 */
[----:B------:R-:W-:Y:S01]  /*6370*/  SHF.L.U32 R45, R57, 0x10, RZ ;  /* 0x00000010392d7819 */ /* 0x000fe200000006ff */
[----:B------:R-:W-:Y:S01]  /*6380*/  FFMA R11, R41, R40, R11 ;  /* 0x00000028290b7223 */ /* 0x000fe2000000000b */
[----:B------:R-:W-:Y:S01]  /*6390*/  LOP3.LUT R40, R56, 0xffff0000, RZ, 0xc0, !PT ;  /* 0xffff000038287812 */ /* 0x000fe200078ec0ff */
[C---:B------:R-:W-:Y:S01]  /*63a0*/  FMUL R8, R38.reuse, R12 ;  /* 0x0000000c26087220 */ /* 0x040fe20000400000 */
[----:B------:R-:W-:Y:S01]  /*63b0*/  F2FP.BF16.F32.PACK_AB R54, R5, R4 ;  /* 0x000000040536723e */ /* 0x000fe200000010ff */
[C---:B------:R-:W-:Y:S01]  /*63c0*/  FMUL R9, R38.reuse, R13 ;  /* 0x0000000d26097220 */ /* 0x040fe20000400000 */
[----:B------:R-:W-:Y:S01]  /*63d0*/  F2FP.BF16.F32.PACK_AB R55, R11, R6 ;  /* 0x000000060b37723e */ /* 0x000fe200000010ff */
[C---:B------:R-:W-:Y:S01]  /*63e0*/  FMUL R10, R38.reuse, R14 ;  /* 0x0000000e260a7220 */ /* 0x040fe20000400000 */
[----:B------:R-:W-:Y:S01]  /*63f0*/  FMUL R15, R38, R15 ;  /* 0x0000000f260f7220 */ /* 0x000fe20000400000 */
[----:B------:R-:W-:Y:S01]  /*6400*/  FFMA R8, R41, R43, R8 ;  /* 0x0000002b29087223 */ /* 0x000fe20000000008 */
[----:B------:R-:W-:Y:S01]  /*6410*/  SHF.L.U32 R43, R59, 0x10, RZ ;  /* 0x000000103b2b7819 */ /* 0x000fe200000006ff */
[C---:B------:R-:W-:Y:S01]  /*6420*/  FFMA R9, R41.reuse, R40, R9 ;  /* 0x0000002829097223 */ /* 0x040fe20000000009 */
[C---:B------:R-:W-:Y:S01]  /*6430*/  SHF.L.U32 R40, R58.reuse, 0x10, RZ ;  /* 0x000000103a287819 */ /* 0x040fe200000006ff */
        /* <DEDUP_REMOVED lines=8> */
[----:B------:R-:W-:Y:S01]  /*64c0*/  FMUL R14, R38, R18 ;  /* 0x00000012260e7220 */ /* 0x000fe20000400000 */
[----:B------:R-:W-:Y:S01]  /*64d0*/  FFMA R12, R41, R40, R12 ;  /* 0x00000028290c7223 */ /* 0x000fe2000000000c */
[----:B------:R-:W-:Y:S01]  /*64e0*/  LOP3.LUT R40, R59, 0xffff0000, RZ, 0xc0, !PT ;  /* 0xffff00003b287812 */ /* 0x000fe200078ec0ff */
[C---:B------:R-:W-:Y:S01]  /*64f0*/  FFMA R13, R41.reuse, R42, R13 ;  /* 0x0000002a290d7223 */ /* 0x040fe2000000000d */
[----:B------:R-:W-:Y:S01]  /*6500*/  LOP3.LUT R42, R64, 0xffff0000, RZ, 0xc0, !PT ;  /* 0xffff0000402a7812 */ /* 0x000fe200078ec0ff */
[----:B------:R-:W-:Y:S01]  /*6510*/  FMUL R19, R38, R19 ;  /* 0x0000001326137220 */ /* 0x000fe20000400000 */
[----:B------:R-:W-:Y:S01]  /*6520*/  FFMA R14, R41, R43, R14 ;  /* 0x0000002b290e7223 */ /* 0x000fe2000000000e */
[----:B------:R-:W-:Y:S01]  /*6530*/  SHF.L.U32 R43, R64, 0x10, RZ ;  /* 0x00000010402b7819 */ /* 0x000fe200000006ff */
[----:B------:R1:W-:Y:S01]  /*6540*/  STS.128 [R93], R52 ;  /* 0x000000345d007388 */ /* 0x0003e20000000c00 */
[----:B------:R-:W-:Y:S01]  /*6550*/  F2FP.BF16.F32.PACK_AB R70, R13, R12 ;  /* 0x0000000c0d46723e */ /* 0x000fe200000010ff */
[C---:B------:R-:W-:Y:S01]  /*6560*/  FMUL R16, R38.reuse, R20 ;  /* 0x0000001426107220 */ /* 0x040fe20000400000 */
        /* <DEDUP_REMOVED lines=8> */
[C---:B------:R-:W-:Y:S01]  /*65f0*/  FFMA R17, R41.reuse, R42, R17 ;  /* 0x0000002a29117223 */ /* 0x040fe20000000011 */
[----:B------:R-:W-:Y:S01]  /*6600*/  FFMA R18, R41, R45, R18 ;  /* 0x0000002d29127223 */ /* 0x000fe20000000012 */
[----:B------:R1:W-:Y:S01]  /*6610*/  STS.128 [R92+0x10], R68 ;  /* 0x000010445c007388 */ /* 0x0003e20000000c00 */
[----:B------:R-:W-:Y:S01]  /*6620*/  SHF.L.U32 R45, R67, 0x10, RZ ;  /* 0x00000010432d7819 */ /* 0x000fe200000006ff */
[----:B------:R-:W-:Y:S01]  /*6630*/  FFMA R23, R41, R40, R23 ;  /* 0x0000002829177223 */ /* 0x000fe20000000017 */
[----:B------:R-:W-:Y:S01]  /*6640*/  LOP3.LUT R40, R66, 0xffff0000, RZ, 0xc0, !PT ;  /* 0xffff000042287812 */ /* 0x000fe200078ec0ff */
[C---:B------:R-:W-:Y:S01]  /*6650*/  FMUL R20, R38.reuse, R24 ;  /* 0x0000001826147220 */ /* 0x040fe20000400000 */
[----:B------:R-:W-:Y:S01]  /*6660*/  LOP3.LUT R42, R67, 0xffff0000, RZ, 0xc0, !PT ;  /* 0xffff0000432a7812 */ /* 0x000fe200078ec0ff */
[C---:B------:R-:W-:Y:S01]  /*6670*/  FMUL R21, R38.reuse, R25 ;  /* 0x0000001926157220 */ /* 0x040fe20000400000 */
[----:B------:R-:W-:Y:S01]  /*6680*/  F2FP.BF16.F32.PACK_AB R100, R17, R16 ;  /* 0x000000101164723e */ /* 0x000fe200000010ff */
[C---:B------:R-:W-:Y:S01]  /*6690*/  FMUL R22, R38.reuse, R26 ;  /* 0x0000001a26167220 */ /* 0x040fe20000400000 */
[----:B------:R-:W-:Y:S01]  /*66a0*/  FMUL R27, R38, R27 ;  /* 0x0000001b261b7220 */ /* 0x000fe20000400000 */
[C---:B------:R-:W-:Y:S01]  /*66b0*/  FFMA R20, R41.reuse, R43, R20 ;  /* 0x0000002b29147223 */ /* 0x040fe20000000014 */
[C---:B------:R-:W-:Y:S01]  /*66c0*/  FFMA R21, R41.reuse, R40, R21 ;  /* 0x0000002829157223 */ /* 0x040fe20000000015 */
[C---:B------:R-:W-:Y:S01]  /*66d0*/  FFMA R22, R41.reuse, R45, R22 ;  /* 0x0000002d29167223 */ /* 0x040fe20000000016 */
[----:B------:R-:W-:Y:S01]  /*66e0*/  FFMA R27, R41, R42, R27 ;  /* 0x0000002a291b7223 */ /* 0x000fe2000000001b */
[----:B------:R-:W-:Y:S01]  /*66f0*/  SHF.L.U32 R40, R72, 0x10, RZ ;  /* 0x0000001048287819 */ /* 0x000fe200000006ff */
[----:B------:R-:W-:Y:S01]  /*6700*/  FMUL R24, R38, R28 ;  /* 0x0000001c26187220 */ /* 0x000fe20000400000 */
[----:B------:R-:W-:Y:S01]  /*6710*/  LOP3.LUT R42, R72, 0xffff0000, RZ, 0xc0, !PT ;  /* 0xffff0000482a7812 */ /* 0x000fe200078ec0ff */
[C---:B------:R-:W-:Y:S01]  /*6720*/  FMUL R25, R38.reuse, R29 ;  /* 0x0000001d26197220 */ /* 0x040fe20000400000 */
[----:B------:R-:W-:Y:S01]  /*6730*/  SHF.L.U32 R43, R73, 0x10, RZ ;  /* 0x00000010492b7819 */ /* 0x000fe200000006ff */
[C---:B------:R-:W-:Y:S01]  /*6740*/  FMUL R26, R38.reuse, R30 ;  /* 0x0000001e261a7220 */ /* 0x040fe20000400000 */
[C---:B------:R-:W-:Y:S01]  /*6750*/  FFMA R24, R41.reuse, R40, R24 ;  /* 0x0000002829187223 */ /* 0x040fe20000000018 */
[----:B------:R-:W-:Y:S01]  /*6760*/  FFMA R25, R41, R42, R25 ;  /* 0x0000002a29197223 */ /* 0x000fe20000000019 */
[----:B------:R-:W-:Y:S01]  /*6770*/  LOP3.LUT R40, R73, 0xffff0000, RZ, 0xc0, !PT ;  /* 0xffff000049287812 */ /* 0x000fe200078ec0ff */
[----:B------:R-:W-:Y:S01]  /*6780*/  FFMA R26, R41, R43, R26 ;  /* 0x0000002b291a7223 */ /* 0x000fe2000000001a */
[----:B------:R-:W-:Y:S01]  /*6790*/  FMUL R31, R38, R31 ;  /* 0x0000001f261f7220 */ /* 0x000fe20000400000 */
[----:B------:R-:W-:Y:S01]  /*67a0*/  SHF.L.U32 R43, R74, 0x10, RZ ;  /* 0x000000104a2b7819 */ /* 0x000fe200000006ff */
[----:B------:R-:W-:Y:S01]  /*67b0*/  FMUL R28, R38, R32 ;  /* 0x00000020261c7220 */ /* 0x000fe20000400000 */
[----:B------:R-:W-:Y:S01]  /*67c0*/  LOP3.LUT R42, R74, 0xffff0000, RZ, 0xc0, !PT ;  /* 0xffff00004a2a7812 */ /* 0x000fe200078ec0ff */
[C---:B------:R-:W-:Y:S01]  /*67d0*/  FMUL R29, R38.reuse, R33 ;  /* 0x00000021261d7220 */ /* 0x040fe20000400000 */
[----:B------:R-:W-:Y:S01]  /*67e0*/  SHF.L.U32 R45, R75, 0x10, RZ ;  /* 0x000000104b2d7819 */ /* 0x000fe200000006ff */
[C---:B------:R-:W-:Y:S01]  /*67f0*/  FMUL R30, R38.reuse, R34 ;  /* 0x00000022261e7220 */ /* 0x040fe20000400000 */
[----:B------:R-:W-:Y:S01]  /*6800*/  FFMA R31, R41, R40, R31 ;  /* 0x00000028291f7223 */ /* 0x000fe2000000001f */
[----:B------:R-:W-:Y:S01]  /*6810*/  FMUL R35, R38, R35 ;  /* 0x0000002326237220 */ /* 0x000fe20000400000 */
[----:B------:R-:W-:Y:S01]  /*6820*/  F2FP.BF16.F32.PACK_AB R101, R23, R18 ;  /* 0x000000121765723e */ /* 0x000fe200000010ff */
[----:B------:R-:W-:Y:S01]  /*6830*/  FFMA R28, R41, R43, R28 ;  /* 0x0000002b291c7223 */ /* 0x000fe2000000001c */
[----:B------:R-:W-:Y:S01]  /*6840*/  F2FP.BF16.F32.PACK_AB R102, R21, R20 ;  /* 0x000000141566723e */ /* 0x000fe200000010ff */
[----:B------:R-:W-:Y:S01]  /*6850*/  FFMA R29, R41, R42, R29 ;  /* 0x0000002a291d7223 */ /* 0x000fe2000000001d */
[----:B------:R-:W-:Y:S01]  /*6860*/  F2FP.BF16.F32.PACK_AB R103, R27, R22 ;  /* 0x000000161b67723e */ /* 0x000fe200000010ff */
[C---:B------:R-:W-:Y:S01]  /*6870*/  FFMA R30, R41.reuse, R45, R30 ;  /* 0x0000002d291e7223 */ /* 0x040fe2000000001e */
[----:B------:R-:W-:Y:S01]  /*6880*/  FFMA R35, R41, R44, R35 ;  /* 0x0000002c29237223 */ /* 0x000fe20000000023 */
[----:B------:R-:W-:Y:S02]  /*6890*/  F2FP.BF16.F32.PACK_AB R104, R25, R24 ;  /* 0x000000181968723e */ /* 0x000fe400000010ff */
[----:B------:R1:W-:Y:S01]  /*68a0*/  STS.128 [R91+0x20], R100 ;  /* 0x000020645b007388 */ /* 0x0003e20000000c00 */
[----:B------:R-:W-:Y:S02]  /*68b0*/  F2FP.BF16.F32.PACK_AB R105, R31, R26 ;  /* 0x0000001a1f69723e */ /* 0x000fe400000010ff */
[----:B------:R-:W-:Y:S02]  /*68c0*/  F2FP.BF16.F32.PACK_AB R106, R29, R28 ;  /* 0x0000001c1d6a723e */ /* 0x000fe400000010ff */
[----:B------:R-:W-:Y:S05]  /*68d0*/  F2FP.BF16.F32.PACK_AB R107, R35, R30 ;  /* 0x0000001e236b723e */ /* 0x000fea00000010ff */
[----:B------:R1:W-:Y:S01]  /*68e0*/  STS.128 [R87+0x30], R104 ;  /* 0x0000306857007388 */ /* 0x0003e20000000c00 */
[----:B------:R-:W-:Y:S01]  /*68f0*/  @!PT LDS RZ, [RZ] ;  /* 0x00000000fffff984 */ /* 0x000fe20000000800 */
[----:B------:R-:W-:Y:S01]  /*6900*/  @!PT LDS RZ, [RZ] ;  /* 0x00000000fffff984 */ /* 0x000fe20000000800 */
[----:B------:R-:W-:Y:S01]  /*6910*/  @!PT LDS RZ, [RZ] ;  /* 0x00000000fffff984 */ /* 0x000fe20000000800 */
[----:B------:R-:W-:Y:S01]  /*6920*/  @!PT LDS RZ, [RZ] ;  /* 0x00000000fffff984 */ /* 0x000fe20000000800 */
[----:B------:R3:W-:Y:S07]  /*6930*/  MEMBAR.ALL.CTA ;  /* 0x0000000000007992 */ /* 0x0007ee0000008000 */
[----:B---3--:R-:W3:Y:S02]  /*6940*/  FENCE.VIEW.ASYNC.S ;  /* 0x00000000000073c6 */ /* 0x008ee40000000000 */
[----:B---3--:R-:W-:Y:S06]  /*6950*/  BAR.SYNC.DEFER_BLOCKING 0x1, 0x80 ;  /* 0x0042000000007b1d */ /* 0x008fec0000010000 */
[----:B------:R-:W-:Y:S05]  /*6960*/  @P0 BRA `(.L_x_105) ;  /* 0x0000000000280947 */ /* 0x000fea0003800000 */
[----:B------:R-:W3:Y:S01]  /*6970*/  LDCU.64 UR6, c[0x0][0x348] ;  /* 0x00006900ff0677ac */ /* 0x000ee20008000a00 */
[----:B------:R-:W-:Y:S01]  /*6980*/  UIADD3 UR4, UPT, UPT, UR44, 0x200, URZ ;  /* 0x000002002c047890 */ /* 0x000fe2000fffe0ff */
[----:B------:R-:W-:Y:S05]  /*6990*/  UMOV UR51, UR36 ;  /* 0x0000002400337c82 */ /* 0x000fea0008000000 */
[----:B------:R-:W-:Y:S04]  /*69a0*/  MOV R84, UR4 ;  /* 0x0000000400547c02 */ /* 0x000fe80008000f00 */
[----:B------:R-:W-:Y:S01]  /*69b0*/  R2UR UR48, R84 ;  /* 0x00000000543072ca */ /* 0x000fe200000e0000 */
[----:B---3--:R-:W-:Y:S04]  /*69c0*/  UIADD3 UR4, UP0, UPT, UR6, 0x680, URZ ;  /* 0x0000068006047890 */ /* 0x008fe8000ff1e0ff */
[----:B------:R-:W-:Y:S09]  /*69d0*/  UIADD3.X UR5, UPT, UPT, URZ, UR7, URZ, UP0, !UPT ;  /* 0x00000007ff057290 */ /* 0x000ff200087fe4ff */
[----:B------:R3:W-:Y:S01]  /*69e0*/  UTMASTG.3D [UR48], [UR4] ;  /* 0x00000030040073b5 */ /* 0x0007e20008010000 */
[----:B------:R0:W-:Y:S01]  /*69f0*/  UTMACMDFLUSH ;  /* 0x00000000000079b7 */ /* 0x0001e20000000000 */
[----:B---3--:R-:W-:Y:S04]  /*6a00*/  DEPBAR.LE SB0, 0x1 ;  /* 0x000080400000791a */ /* 0x008fe80000000000 */
.L_x_105:
[----:B------:R-:W-:Y:S05]  /*6a10*/  BSYNC.RECONVERGENT B0 ;  /* 0x0000000000007941 */ /* 0x000fea0003800200 */
.L_x_104:
[----:B------:R-:W-:Y:S01]  /*6a20*/  BAR.SYNC.DEFER_BLOCKING 0x1, 0x80 ;  /* 0x0042000000007b1d */ /* 0x000fe20000010000 */
[----:B------:R-:W-:Y:S01]  /*6a30*/  ISETP.NE.AND P1, PT, R98, RZ, PT ;  /* 0x000000ff6200720c */ /* 0x000fe20003f25270 */
[----:B------:R-:W-:Y:S01]  /*6a40*/  UISETP.NE.AND UP0, UPT, UR52, URZ, UPT ;  /* 0x000000ff3400728c */ /* 0x000fe2000bf05270 */
[----:B------:R-:W-:Y:S11]  /*6a50*/  LEA R3, R46, UR44, 0x3 ;  /* 0x0000002c2e037c11 */ /* 0x000ff6000f8e18ff */
[----:B------:R-:W-:Y:S01]  /*6a60*/  @P1 SHF.L.U32 R2, R90, 0x1f, RZ ;  /* 0x0000001f5a021819 */ /* 0x000fe200000006ff */
[----:B------:R-:W-:Y:S06]  /*6a70*/  BRA.U !UP0, `(.L_x_106) ;  /* 0x0000000108247547 */ /* 0x000fec000b800000 */
[----:B------:R-:W-:Y:S01]  /*6a80*/  IMAD.U32 R5, RZ, RZ, UR46 ;  /* 0x0000002eff057e24 */ /* 0x000fe2000f8e00ff */
[----:B------:R-:W-:Y:S01]  /*6a90*/  MOV R0, UR47 ;  /* 0x0000002f00007c02 */ /* 0x000fe20008000f00 */
[----:B------:R-:W-:Y:S03]  /*6aa0*/  UIADD3 UR4, UPT, UPT, UR46, 0x1, URZ ;  /* 0x000000012e047890 */ /* 0x000fe6000fffe0ff */
[----:B------:R-:W-:Y:S01]  /*6ab0*/  @P1 LEA R5, R5, UR44, 0x3 ;  /* 0x0000002c05051c11 */ /* 0x000fe2000f8e18ff */
[----:B------:R-:W-:Y:S04]  /*6ac0*/  UISETP.NE.AND UP0, UPT, UR4, 0x4, UPT ;  /* 0x000000040400788c */ /* 0x000fe8000bf05270 */
[----:B------:R-:W-:Y:S01]  /*6ad0*/  @P1 VIADD R5, R5, 0x50 ;  /* 0x0000005005051836 */ /* 0x000fe20000000000 */
[----:B------:R-:W-:Y:S04]  /*6ae0*/  USEL UR46, UR4, URZ, UP0 ;  /* 0x000000ff042e7287 */ /* 0x000fe80008000000 */
[----:B------:R-:W-:Y:S04]  /*6af0*/  @P1 PRMT R0, R0, 0x654, R5 ;  /* 0x0000065400001816 */ /* 0x000fe80000000005 */
[----:B------:R3:W-:Y:S04]  /*6b00*/  @P1 SYNCS.ARRIVE.TRANS64.RED.A1T0 RZ, [R0+URZ], RZ ;  /* 0x000000ff00ff19a7 */ /* 0x0007e800081004ff */
.L_x_106:
[----:B------:R-:W4:Y:S01]  /*6b10*/  @P1 SYNCS.PHASECHK.TRANS64.TRYWAIT P0, [R3+URZ+0x30], R2 ;  /* 0x00003002030015a7 */ /* 0x000f2200080011ff */
[----:B------:R-:W-:Y:S01]  /*6b20*/  BSSY B1, `(.L_x_107) ;  /* 0x0000016000017945 */ /* 0x000fe20003800000 */
[----:B----4-:R-:W-:Y:S03]  /*6b30*/  @P1 SEL R47, RZ, 0x1, !P0 ;  /* 0x00000001ff2f1807 */ /* 0x010fe60004000000 */
[----:B------:R-:W-:Y:S05]  /*6b40*/  @!P1 BRA `(.L_x_108) ;  /* 0x00000000004c9947 */ /* 0x000fea0003800000 */
[----:B------:R-:W-:Y:S01]  /*6b50*/  ISETP.NE.AND P0, PT, R47, RZ, PT ;  /* 0x000000ff2f00720c */ /* 0x000fe20003f05270 */
[----:B------:R-:W-:Y:S01]  /*6b60*/  BSSY B0, `(.L_x_109) ;  /* 0x000000b000007945 */ /* 0x000fe20003800000 */
[----:B------:R-:W-:Y:S11]  /*6b70*/  ISETP.NE.AND P1, PT, R60, RZ, PT ;  /* 0x000000ff3c00720c */ /* 0x000ff60003f25270 */
[----:B------:R-:W-:Y:S02]  /*6b80*/  @!UPT UIADD3 URZ, UPT, UPT, URZ, URZ, URZ ;  /* 0x000000fffffff290 */ /* 0x000fe4000fffe0ff */
[C---:B------:R-:W-:Y:S01]  /*6b90*/  @P1 IMAD R6, R46.reuse, 0x2000, R93 ;  /* 0x000020002e061824 */ /* 0x040fe200078e025d */
[C---:B------:R-:W-:Y:S01]  /*6ba0*/  @P1 LEA R4, R46.reuse, R91, 0xd ;  /* 0x0000005b2e041211 */ /* 0x040fe200078e68ff */
[C---:B------:R-:W-:Y:S02]  /*6bb0*/  @P1 IMAD R5, R46.reuse, 0x2000, R92 ;  /* 0x000020002e051824 */ /* 0x040fe400078e025c */
[----:B------:R-:W-:Y:S01]  /*6bc0*/  @P1 IMAD R2, R46, 0x2000, R87 ;  /* 0x000020002e021824 */ /* 0x000fe200078e0257 */
[----:B------:R-:W-:Y:S06]  /*6bd0*/  @P0 BRA `(.L_x_110) ;  /* 0x00000000000c0947 */ /* 0x000fec0003800000 */
[----:B---3--:R-:W-:Y:S04]  /*6be0*/  SHF.L.U32 R0, R90, 0x1f, RZ ;  /* 0x0000001f5a007819 */ /* 0x008fe800000006ff */
[----:B------:R-:W3:Y:S02]  /*6bf0*/  SYNCS.PHASECHK.TRANS64.TRYWAIT P0, [R3+URZ+0x30], R0 ;  /* 0x00003000030075a7 */ /* 0x000ee400080011ff */
[----:B---3--:R-:W-:Y:S05]  /*6c00*/  @!P0 BRA `(.L_x_111) ;  /* 0x0000003000608947 */ /* 0x008fea0003800000 */
.L_x_110:
[----:B------:R-:W-:Y:S05]  /*6c10*/  BSYNC B0 ;  /* 0x0000000000007941 */ /* 0x000fea0003800000 */
.L_x_109:
[----:B------:R-:W-:Y:S02]  /*6c20*/  ISETP.NE.AND P0, PT, R60, RZ, PT ;  /* 0x000000ff3c00720c */ /* 0x000fe40003f05270 */
[----:B------:R-:W-:Y:S11]  /*6c30*/  IADD3 R46, PT, PT, R46, 0x1, RZ ;  /* 0x000000012e2e7810 */ /* 0x000ff60007ffe0ff */
[----:B------:R4:W1:Y:S04]  /*6c40*/  @P0 LDS.128 R48, [R6] ;  /* 0x0000000006300984 */ /* 0x0008680000000c00 */
[----:B------:R4:W1:Y:S04]  /*6c50*/  @P0 LDS.128 R56, [R5+0x10] ;  /* 0x0000100005380984 */ /* 0x0008680000000c00 */
[----:B------:R4:W1:Y:S04]  /*6c60*/  @P0 LDS.128 R64, [R4+0x20] ;  /* 0x0000200004400984 */ /* 0x0008680000000c00 */
[----:B------:R4:W1:Y:S02]  /*6c70*/  @P0 LDS.128 R72, [R2+0x30] ;  /* 0x0000300002480984 */ /* 0x0008640000000c00 */
.L_x_108:
[----:B------:R-:W-:Y:S05]  /*6c80*/  BSYNC B1 ;  /* 0x0000000000017941 */ /* 0x000fea0003800000 */
.L_x_107:
[----:B---3--:R-:W-:Y:S05]  /*6c90*/  VIADD R0, R39, 0x20 ;  /* 0x0000002027007836 */ /* 0x008fea0000000000 */
[----:B------:R-:W-:Y:S04]  /*6ca0*/  SHF.R.U32.HI R0, RZ, 0x15, R0 ;  /* 0x00000015ff007819 */ /* 0x000fe80000011600 */
[----:B------:R-:W-:Y:S11]  /*6cb0*/  LOP3.LUT P0, RZ, R0, 0x3, R81, 0x48, !PT ;  /* 0x0000000300ff7812 */ /* 0x000ff60007804851 */
[----:B------:R-:W-:Y:S02]  /*6cc0*/  @!UPT UIADD3 URZ, UPT, UPT, URZ, URZ, URZ ;  /* 0x000000fffffff290 */ /* 0x000fe4000fffe0ff */
[----:B------:R-:W-:Y:S05]  /*6cd0*/  @!P0 BRA `(.L_x_112) ;  /* 0x0000000000408947 */ /* 0x000fea0003800000 */
[----:B------:R-:W3:Y:S01]  /*6ce0*/  LDCU.64 UR8, c[0x4][0x70] ;  /* 0x01000e00ff0877ac */ /* 0x000ee20008000a00 */
[----:B------:R-:W-:Y:S01]  /*6cf0*/  MOV R3, 0x0 ;  /* 0x0000000000037802 */ /* 0x000fe20000000f00 */
[----:B------:R-:W-:Y:S02]  /*6d00*/  HFMA2 R12, -RZ, RZ, 0, 5.9604644775390625e-08 ;  /* 0x00000001ff0c7431 */ /* 0x000fe400000001ff */
[----:B------:R-:W-:Y:S02]  /*6d10*/  IMAD.MOV.U32 R8, RZ, RZ, 0x192 ;  /* 0x00000192ff087424 */ /* 0x000fe400078e00ff */
[----:B------:R-:W-:Y:S01]  /*6d20*/  IMAD.MOV.U32 R13, RZ, RZ, RZ ;  /* 0x000000ffff0d7224 */ /* 0x000fe200078e00ff */
[----:B------:R-:W5:Y:S01]  /*6d30*/  LDCU.64 UR6, c[0x4][0x78] ;  /* 0x01000f00ff0677ac */ /* 0x000f620008000a00 */
[----:B----4-:R-:W4:Y:S01]  /*6d40*/  LDC.64 R2, c[0x4][R3] ;  /* 0x0100000003027b82 */ /* 0x010f220000000a00 */
[----:B------:R-:W2:Y:S01]  /*6d50*/  LDCU.64 UR4, c[0x4][0x10] ;  /* 0x01000200ff0477ac */ /* 0x000ea20008000a00 */
[----:B---3--:R-:W-:Y:S01]  /*6d60*/  MOV R5, UR9 ;  /* 0x0000000900057c02 */ /* 0x008fe20008000f00 */
[----:B------:R-:W-:Y:S01]  /*6d70*/  IMAD.U32 R4, RZ, RZ, UR8 ;  /* 0x00000008ff047e24 */ /* 0x000fe2000f8e00ff */
[----:B-----5:R-:W-:Y:S01]  /*6d80*/  MOV R7, UR7 ;  /* 0x0000000700077c02 */ /* 0x020fe20008000f00 */
[----:B------:R-:W-:Y:S01]  /*6d90*/  IMAD.U32 R6, RZ, RZ, UR6 ;  /* 0x00000006ff067e24 */ /* 0x000fe2000f8e00ff */
[----:B--2---:R-:W-:Y:S01]  /*6da0*/  MOV R11, UR5 ;  /* 0x00000005000b7c02 */ /* 0x004fe20008000f00 */
[----:B------:R-:W-:Y:S02]  /*6db0*/  IMAD.U32 R10, RZ, RZ, UR4 ;  /* 0x00000004ff0a7e24 */ /* 0x000fe4000f8e00ff */
[----:B------:R-:W-:Y:S07]  /*6dc0*/  LEPC R20, `(.L_x_112) ;  /* 0x000000001014794e */ /* 0x000fee0000000000 */
[----:B-1--4-:R-:W-:Y:S05]  /*6dd0*/  CALL.ABS.NOINC R2 ;  /* 0x0000000002007343 */ /* 0x012fea0003c00000 */
.L_x_112:
[C---:B-1----:R-:W-:Y:S01]  /*6de0*/  SHF.L.U32 R40, R48.reuse, 0x10, RZ ;  /* 0x0000001030287819 */ /* 0x042fe200000006ff */
[----:B------:R-:W-:Y:S05]  /*6df0*/  WARPSYNC.ALL ;  /* 0x0000000000007948 */ /* 0x000fea0003800000 */
[----:B------:R-:W-:Y:S01]  /*6e00*/  R2UR UR4, R39 ;  /* 0x00000000270472ca */ /* 0x000fe200000e0000 */
[----:B------:R-:W-:Y:S01]  /*6e10*/  BSSY.RECONVERGENT B0, `(.L_x_113) ;  /* 0x0000090000007945 */ /* 0x000fe20003800200 */
[----:B------:R-:W-:Y:S02]  /*6e20*/  LOP3.LUT R43, R48, 0xffff0000, RZ, 0xc0, !PT ;  /* 0xffff0000302b7812 */ /* 0x000fe400078ec0ff */
[----:B------:R-:W-:Y:S02]  /*6e30*/  LOP3.LUT R42, R49, 0xffff0000, RZ, 0xc0, !PT ;  /* 0xffff0000312a7812 */ /* 0x000fe400078ec0ff */
[----:B------:R-:W-:Y:S02]  /*6e40*/  SHF.L.U32 R45, R51, 0x10, RZ ;  /* 0x00000010332d7819 */ /* 0x000fe400000006ff */
[----:B------:R-:W-:Y:S02]  /*6e50*/  ISETP.NE.AND P6, PT, R98, RZ, PT ;  /* 0x000000ff6200720c */ /* 0x000fe40003fc5270 */
[----:B------:R-:W-:Y:S02]  /*6e60*/  MOV R52, UR46 ;  /* 0x0000002e00347c02 */ /* 0x000fe40008000f00 */
[----:B------:R-:W-:Y:S01]  /*6e70*/  MOV R61, UR47 ;  /* 0x0000002f003d7c02 */ /* 0x000fe20008000f00 */
[----:B----4-:R-:W1:Y:S01]  /*6e80*/  LDTM.x32 R4, tmem[UR4+0x20] ;  /* 0x00002004000479ee */ /* 0x010e6200082c0000 */
[----:B------:R-:W-:Y:S02]  /*6e90*/  LOP3.LUT R44, R75, 0xffff0000, RZ, 0xc0, !PT ;  /* 0xffff00004b2c7812 */ /* 0x000fe400078ec0ff */
[----:B------:R-:W-:Y:S02]  /*6ea0*/  ISETP.NE.AND P0, PT, R95, RZ, PT ;  /* 0x000000ff5f00720c */ /* 0x000fe40003f05270 */
[----:B------:R-:W-:Y:S03]  /*6eb0*/  LEA R62, R46, UR44, 0x3 ;  /* 0x0000002c2e3e7c11 */ /* 0x000fe6000f8e18ff */
[----:B------:R-:W-:Y:S02]  /*6ec0*/  @P6 LEA R52, R52, UR44, 0x3 ;  /* 0x0000002c34346c11 */ /* 0x000fe4000f8e18ff */
[----:B------:R-:W-:Y:S02]  /*6ed0*/  @P6 SHF.L.U32 R63, R90, 0x1f, RZ ;  /* 0x0000001f5a3f6819 */ /* 0x000fe400000006ff */
[----:B------:R-:W-:Y:S04]  /*6ee0*/  @P6 IADD3 R52, PT, PT, R52, 0x50, RZ ;  /* 0x0000005034346810 */ /* 0x000fe80007ffe0ff */
[----:B------:R-:W-:Y:S01]  /*6ef0*/  @P6 PRMT R61, R61, 0x654, R52 ;  /* 0x000006543d3d6816 */ /* 0x000fe20000000034 */
[C---:B-1----:R-:W-:Y:S01]  /*6f00*/  FMUL R0, R38.reuse, R4 ;  /* 0x0000000426007220 */ /* 0x042fe20000400000 */
[C---:B------:R-:W-:Y:S01]  /*6f10*/  FMUL R2, R38.reuse, R5 ;  /* 0x0000000526027220 */ /* 0x040fe20000400000 */
[C---:B------:R-:W-:Y:S01]  /*6f20*/  FMUL R3, R38.reuse, R6 ;  /* 0x0000000626037220 */ /* 0x040fe20000400000 */
[----:B------:R-:W-:Y:S01]  /*6f30*/  FMUL R7, R38, R7 ;  /* 0x0000000726077220 */ /* 0x000fe20000400000 */
[----:B------:R-:W-:Y:S01]  /*6f40*/  FFMA R0, R41, R40, R0 ;  /* 0x0000002829007223 */ /* 0x000fe20000000000 */
[----:B------:R-:W-:Y:S01]  /*6f50*/  SHF.L.U32 R40, R49, 0x10, RZ ;  /* 0x0000001031287819 */ /* 0x000fe200000006ff */
[C---:B------:R-:W-:Y:S01]  /*6f60*/  FFMA R2, R41.reuse, R43, R2 ;  /* 0x0000002b29027223 */ /* 0x040fe20000000002 */
[----:B------:R-:W-:Y:S01]  /*6f70*/  SHF.L.U32 R43, R50, 0x10, RZ ;  /* 0x00000010322b7819 */ /* 0x000fe200000006ff */
[C---:B------:R-:W-:Y:S01]  /*6f80*/  FMUL R4, R38.reuse, R8 ;  /* 0x0000000826047220 */ /* 0x040fe20000400000 */
[----:B------:R-:W-:Y:S01]  /*6f90*/  FMUL R5, R38, R9 ;  /* 0x0000000926057220 */ /* 0x000fe20000400000 */
[C---:B------:R-:W-:Y:S01]  /*6fa0*/  FFMA R3, R41.reuse, R40, R3 ;  /* 0x0000002829037223 */ /* 0x040fe20000000003 */
[----:B------:R-:W-:Y:S01]  /*6fb0*/  LOP3.LUT R40, R50, 0xffff0000, RZ, 0xc0, !PT ;  /* 0xffff000032287812 */ /* 0x000fe200078ec0ff */
[----:B------:R-:W-:Y:S01]  /*6fc0*/  FFMA R7, R41, R42, R7 ;  /* 0x0000002a29077223 */ /* 0x000fe20000000007 */
[----:B------:R-:W-:Y:S01]  /*6fd0*/  LOP3.LUT R42, R51, 0xffff0000, RZ, 0xc0, !PT ;  /* 0xffff0000332a7812 */ /* 0x000fe200078ec0ff */
[----:B------:R-:W-:Y:S01]  /*6fe0*/  FMUL R6, R38, R10 ;  /* 0x0000000a26067220 */ /* 0x000fe20000400000 */
[----:B------:R-:W-:Y:S01]  /*6ff0*/  F2FP.BF16.F32.PACK_AB R52, R2, R0 ;  /* 0x000000000234723e */ /* 0x000fe200000010ff */
[----:B------:R-:W-:Y:S01]  /*7000*/  FMUL R11, R38, R11 ;  /* 0x0000000b260b7220 */ /* 0x000fe20000400000 */
[----:B------:R-:W-:Y:S01]  /*7010*/  F2FP.BF16.F32.PACK_AB R53, R7, R3 ;  /* 0x000000030735723e */ /* 0x000fe200000010ff */
        /* <DEDUP_REMOVED lines=20> */
[C---:B------:R-:W-:Y:S01]  /*7160*/  FMUL R12, R38.reuse, R16 ;  /* 0x00000010260c7220 */ /* 0x040fe20000400000 */
        /* <DEDUP_REMOVED lines=13> */
[----:B------:R1:W-:Y:S01]  /*7240*/  STS.128 [R93+0x2000], R52 ;  /* 0x002000345d007388 */ /* 0x0003e20000000c00 */
[----:B------:R-:W-:Y:S01]  /*7250*/  F2FP.BF16.F32.PACK_AB R70, R13, R12 ;  /* 0x0000000c0d46723e */ /* 0x000fe200000010ff */
[----:B------:R-:W-:Y:S01]  /*7260*/  FFMA R19, R41, R40, R19 ;  /* 0x0000002829137223 */ /* 0x000fe20000000013 */
[----:B------:R-:W-:Y:S01]  /*7270*/  LOP3.LUT R40, R64, 0xffff0000, RZ, 0xc0, !PT ;  /* 0xffff000040287812 */ /* 0x000fe200078ec0ff */
[C---:B------:R-:W-:Y:S01]  /*7280*/  FMUL R16, R38.reuse, R20 ;  /* 0x0000001426107220 */ /* 0x040fe20000400000 */
[C---:B------:R-:W-:Y:S01]  /*7290*/  FMUL R17, R38.reuse, R21 ;  /* 0x0000001526117220 */ /* 0x040fe20000400000 */
[C---:B------:R-:W-:Y:S01]  /*72a0*/  FMUL R18, R38.reuse, R22 ;  /* 0x0000001626127220 */ /* 0x040fe20000400000 */
[----:B------:R-:W-:Y:S01]  /*72b0*/  F2FP.BF16.F32.PACK_AB R71, R19, R14 ;  /* 0x0000000e1347723e */ /* 0x000fe200000010ff */
[----:B------:R-:W-:Y:S01]  /*72c0*/  FMUL R23, R38, R23 ;  /* 0x0000001726177220 */ /* 0x000fe20000400000 */
[----:B------:R-:W-:Y:S01]  /*72d0*/  FFMA R16, R41, R43, R16 ;  /* 0x0000002b29107223 */ /* 0x000fe20000000010 */
[----:B------:R-:W-:Y:S01]  /*72e0*/  SHF.L.U32 R43, R67, 0x10, RZ ;  /* 0x00000010432b7819 */ /* 0x000fe200000006ff */
[C---:B------:R-:W-:Y:S01]  /*72f0*/  FFMA R17, R41.reuse, R40, R17 ;  /* 0x0000002829117223 */ /* 0x040fe20000000011 */
[----:B------:R1:W-:Y:S01]  /*7300*/  STS.128 [R92+0x2010], R68 ;  /* 0x002010445c007388 */ /* 0x0003e20000000c00 */
        /* <DEDUP_REMOVED lines=8> */
[C---:B------:R-:W-:Y:S01]  /*7390*/  FMUL R22, R38.reuse, R26 ;  /* 0x0000001a26167220 */ /* 0x040fe20000400000 */
[----:B------:R-:W-:Y:S01]  /*73a0*/  FFMA R20, R41, R40, R20 ;  /* 0x0000002829147223 */ /* 0x000fe20000000014 */
[----:B------:R-:W-:Y:S01]  /*73b0*/  LOP3.LUT R40, R67, 0xffff0000, RZ, 0xc0, !PT ;  /* 0xffff000043287812 */ /* 0x000fe200078ec0ff */
[C---:B------:R-:W-:Y:S01]  /*73c0*/  FFMA R21, R41.reuse, R42, R21 ;  /* 0x0000002a29157223 */ /* 0x040fe20000000015 */
[C---:B------:R-:W-:Y:S01]  /*73d0*/  FFMA R22, R41.reuse, R43, R22 ;  /* 0x0000002b29167223 */ /* 0x040fe20000000016 */
[----:B------:R-:W-:Y:S01]  /*73e0*/  FMUL R27, R38, R27 ;  /* 0x0000001b261b7220 */ /* 0x000fe20000400000 */
[----:B------:R-:W-:Y:S01]  /*73f0*/  SHF.L.U32 R43, R72, 0x10, RZ ;  /* 0x00000010482b7819 */ /* 0x000fe200000006ff */
[----:B------:R-:W-:Y:S01]  /*7400*/  FMUL R24, R38, R28 ;  /* 0x0000001c26187220 */ /* 0x000fe20000400000 */
[----:B------:R-:W-:Y:S01]  /*7410*/  LOP3.LUT R42, R72, 0xffff0000, RZ, 0xc0, !PT ;  /* 0xffff0000482a7812 */ /* 0x000fe200078ec0ff */
[C---:B------:R-:W-:Y:S01]  /*7420*/  FMUL R25, R38.reuse, R29 ;  /* 0x0000001d26197220 */ /* 0x040fe20000400000 */
[C---:B------:R-:W-:Y:S01]  /*7430*/  FMUL R26, R38.reuse, R30 ;  /* 0x0000001e261a7220 */ /* 0x040fe20000400000 */
[C---:B------:R-:W-:Y:S01]  /*7440*/  FFMA R27, R41.reuse, R40, R27 ;  /* 0x00000028291b7223 */ /* 0x040fe2000000001b */
[----:B------:R-:W-:Y:S01]  /*7450*/  FFMA R24, R41, R43, R24 ;  /* 0x0000002b29187223 */ /* 0x000fe20000000018 */
[----:B------:R-:W-:Y:S01]  /*7460*/  LOP3.LUT R40, R73, 0xffff0000, RZ, 0xc0, !PT ;  /* 0xffff000049287812 */ /* 0x000fe200078ec0ff */
[C---:B------:R-:W-:Y:S01]  /*7470*/  FFMA R25, R41.reuse, R42, R25 ;  /* 0x0000002a29197223 */ /* 0x040fe20000000019 */
[----:B------:R-:W-:Y:S01]  /*7480*/  FMUL R31, R38, R31 ;  /* 0x0000001f261f7220 */ /* 0x000fe20000400000 */
[----:B------:R-:W-:Y:S01]  /*7490*/  SHF.L.U32 R43, R74, 0x10, RZ ;  /* 0x000000104a2b7819 */ /* 0x000fe200000006ff */
[----:B------:R-:W-:Y:S01]  /*74a0*/  FFMA R26, R41, R45, R26 ;  /* 0x0000002d291a7223 */ /* 0x000fe2000000001a */
        /* <DEDUP_REMOVED lines=29> */
[----:B------:R-:W-:Y:S02]  /*7680*/  UIADD3 UR9, UPT, UPT, UR49, 0x20, URZ ;  /* 0x0000002031097890 */ /* 0x000fe4000fffe0ff */
[----:B------:R-:W-:Y:S01]  /*7690*/  UIADD3 UR8, UPT, UPT, UR44, 0x2200, URZ ;  /* 0x000022002c087890 */ /* 0x000fe2000fffe0ff */
[----:B------:R-:W-:Y:S01]  /*76a0*/  UMOV UR10, UR50 ;  /* 0x00000032000a7c82 */ /* 0x000fe20008000000 */
[----:B------:R-:W-:Y:S01]  /*76b0*/  UMOV UR11, UR36 ;  /* 0x00000024000b7c82 */ /* 0x000fe20008000000 */
[----:B---3--:R-:W-:Y:S04]  /*76c0*/  UIADD3 UR4, UP0, UPT, UR6, 0x680, URZ ;  /* 0x0000068006047890 */ /* 0x008fe8000ff1e0ff */
[----:B------:R-:W-:Y:S09]  /*76d0*/  UIADD3.X UR5, UPT, UPT, URZ, UR7, URZ, UP0, !UPT ;  /* 0x00000007ff057290 */ /* 0x000ff200087fe4ff */
[----:B------:R3:W-:Y:S01]  /*76e0*/  UTMASTG.3D [UR8], [UR4] ;  /* 0x00000008040073b5 */ /* 0x0007e20008010000 */
[----:B------:R0:W-:Y:S01]  /*76f0*/  UTMACMDFLUSH ;  /* 0x00000000000079b7 */ /* 0x0001e20000000000 */
[----:B---3--:R-:W-:Y:S04]  /*7700*/  DEPBAR.LE SB0, 0x1 ;  /* 0x000080400000791a */ /* 0x008fe80000000000 */
.L_x_114:
[----:B------:R-:W-:Y:S05]  /*7710*/  BSYNC.RECONVERGENT B0 ;  /* 0x0000000000007941 */ /* 0x000fea0003800200 */
.L_x_113:
[----:B------:R-:W-:Y:S01]  /*7720*/  BAR.SYNC.DEFER_BLOCKING 0x1, 0x80 ;  /* 0x0042000000007b1d */ /* 0x000fe20000010000 */
[----:B------:R-:W-:Y:S04]  /*7730*/  UIADD3 UR4, UPT, UPT, UR46, 0x1, URZ ;  /* 0x000000012e047890 */ /* 0x000fe8000fffe0ff */
[----:B------:R-:W-:Y:S04]  /*7740*/  UISETP.NE.AND UP0, UPT, UR4, 0x4, UPT ;  /* 0x000000040400788c */ /* 0x000fe8000bf05270 */
[----:B------:R-:W-:Y:S01]  /*7750*/  USEL UR45, UR4, URZ, UP0 ;  /* 0x000000ff042d7287 */ /* 0x000fe20008000000 */
[----:B------:R3:W-:Y:S01]  /*7760*/  @P6 SYNCS.ARRIVE.TRANS64.RED.A1T0 RZ, [R61+URZ], RZ ;  /* 0x000000ff3dff69a7 */ /* 0x0007e200081004ff */
[----:B------:R-:W-:Y:S01]  /*7770*/  BSSY B1, `(.L_x_115) ;  /* 0x0000017000017945 */ /* 0x000fe20003800000 */
[----:B------:R-:W4:Y:S02]  /*7780*/  @P6 SYNCS.PHASECHK.TRANS64.TRYWAIT P0, [R62+URZ+0x30], R63 ;  /* 0x0000303f3e0065a7 */ /* 0x000f2400080011ff */
[----:B----4-:R-:W-:Y:S01]  /*7790*/  @P6 SEL R47, RZ, 0x1, !P0 ;  /* 0x00000001ff2f6807 */ /* 0x010fe20004000000 */
[----:B---3--:R-:W-:Y:S06]  /*77a0*/  @!P6 BRA `(.L_x_116) ;  /* 0x00000000004ce947 */ /* 0x008fec0003800000 */
        /* <DEDUP_REMOVED lines=9> */
[----:B------:R-:W-:Y:S04]  /*7840*/  SHF.L.U32 R5, R90, 0x1f, RZ ;  /* 0x0000001f5a057819 */ /* 0x000fe800000006ff */
[----:B------:R-:W3:Y:S02]  /*7850*/  SYNCS.PHASECHK.TRANS64.TRYWAIT P0, [R62+URZ+0x30], R5 ;  /* 0x000030053e0075a7 */ /* 0x000ee400080011ff */
[----:B---3--:R-:W-:Y:S05]  /*7860*/  @!P0 BRA `(.L_x_119) ;  /* 0x00000024005c8947 */ /* 0x008fea0003800000 */
.L_x_118:
[----:B------:R-:W-:Y:S05]  /*7870*/  BSYNC B0 ;  /* 0x0000000000007941 */ /* 0x000fea0003800000 */
.L_x_117:
[----:B------:R-:W-:Y:S02]  /*7880*/  ISETP.NE.AND P0, PT, R60, RZ, PT ;  /* 0x000000ff3c00720c */ /* 0x000fe40003f05270 */
[----:B------:R-:W-:Y:S11]  /*7890*/  IADD3 R46, PT, PT, R46, 0x1, RZ ;  /* 0x000000012e2e7810 */ /* 0x000ff60007ffe0ff */
[----:B------:R4:W1:Y:S04]  /*78a0*/  @P0 LDS.128 R48, [R4] ;  /* 0x0000000004300984 */ /* 0x0008680000000c00 */
[----:B------:R4:W1:Y:S04]  /*78b0*/  @P0 LDS.128 R56, [R3+0x10] ;  /* 0x0000100003380984 */ /* 0x0008680000000c00 */
[----:B------:R4:W1:Y:S04]  /*78c0*/  @P0 LDS.128 R64, [R2+0x20] ;  /* 0x0000200002400984 */ /* 0x0008680000000c00 */
[----:B------:R4:W1:Y:S02]  /*78d0*/  @P0 LDS.128 R72, [R0+0x30] ;  /* 0x0000300000480984 */ /* 0x0008640000000c00 */
.L_x_116:
[----:B------:R-:W-:Y:S05]  /*78e0*/  BSYNC B1 ;  /* 0x0000000000017941 */ /* 0x000fea0003800000 */
.L_x_115:
[----:B----4-:R-:W-:Y:S05]  /*78f0*/  VIADD R0, R39, 0x40 ;  /* 0x0000004027007836 */ /* 0x010fea0000000000 */
        /* <DEDUP_REMOVED lines=9> */
[----:B------:R-:W4:Y:S01]  /*7990*/  LDCU.64 UR6, c[0x4][0x78] ;  /* 0x01000f00ff0677ac */ /* 0x000f220008000a00 */
[----:B------:R-:W1:Y:S01]  /*79a0*/  LDC.64 R2, c[0x4][R3] ;  /* 0x0100000003027b82 */ /* 0x000e620000000a00 */
[----:B------:R-:W5:Y:S01]  /*79b0*/  LDCU.64 UR4, c[0x4][0x10] ;  /* 0x01000200ff0477ac */ /* 0x000f620008000a00 */
[----:B---3--:R-:W-:Y:S01]  /*79c0*/  MOV R5, UR9 ;  /* 0x0000000900057c02 */ /* 0x008fe20008000f00 */
[----:B------:R-:W-:Y:S01]  /*79d0*/  IMAD.U32 R4, RZ, RZ, UR8 ;  /* 0x00000008ff047e24 */ /* 0x000fe2000f8e00ff */
[----:B----4-:R-:W-:Y:S01]  /*79e0*/  MOV R7, UR7 ;  /* 0x0000000700077c02 */ /* 0x010fe20008000f00 */
[----:B------:R-:W-:Y:S01]  /*79f0*/  IMAD.U32 R6, RZ, RZ, UR6 ;  /* 0x00000006ff067e24 */ /* 0x000fe2000f8e00ff */
[----:B-----5:R-:W-:Y:S01]  /*7a00*/  MOV R11, UR5 ;  /* 0x00000005000b7c02 */ /* 0x020fe20008000f00 */
[----:B------:R-:W-:Y:S02]  /*7a10*/  IMAD.U32 R10, RZ, RZ, UR4 ;  /* 0x00000004ff0a7e24 */ /* 0x000fe4000f8e00ff */
[----:B------:R-:W-:Y:S07]  /*7a20*/  LEPC R20, `(.L_x_120) ;  /* 0x000000001014794e */ /* 0x000fee0000000000 */
[----:B-12---:R-:W-:Y:S05]  /*7a30*/  CALL.ABS.NOINC R2 ;  /* 0x0000000002007343 */ /* 0x006fea0003c00000 */
.L_x_120:
        /* <DEDUP_REMOVED lines=10> */
[----:B---3--:R-:W1:Y:S01]  /*7ae0*/  LDTM.x32 R4, tmem[UR4+0x40] ;  /* 0x00004004000479ee */ /* 0x008e6200082c0000 */
        /* <DEDUP_REMOVED lines=136> */
.L_x_122:
[----:B------:R-:W-:Y:S05]  /*8370*/  BSYNC.RECONVERGENT B0 ;  /* 0x0000000000007941 */ /* 0x000fea0003800200 */
.L_x_121:
        /* <DEDUP_REMOVED lines=21> */
.L_x_126:
[----:B------:R-:W-:Y:S05]  /*84d0*/  BSYNC B0 ;  /* 0x0000000000007941 */ /* 0x000fea0003800000 */
.L_x_125:
[----:B------:R-:W-:Y:S11]  /*84e0*/  ISETP.NE.AND P0, PT, R60, RZ, PT ;  /* 0x000000ff3c00720c */ /* 0x000ff60003f05270 */
[----:B------:R-:W-:Y:S02]  /*84f0*/  @!UPT UIADD3 URZ, UPT, UPT, URZ, URZ, URZ ;  /* 0x000000fffffff290 */ /* 0x000fe4000fffe0ff */
[----:B------:R4:W1:Y:S04]  /*8500*/  @P0 LDS.128 R48, [R3] ;  /* 0x0000000003300984 */ /* 0x0008680000000c00 */
[----:B------:R4:W1:Y:S04]  /*8510*/  @P0 LDS.128 R56, [R2+0x10] ;  /* 0x0000100002380984 */ /* 0x0008680000000c00 */
[----:B------:R4:W1:Y:S04]  /*8520*/  @P0 LDS.128 R64, [R0+0x20] ;  /* 0x0000200000400984 */ /* 0x0008680000000c00 */
[----:B------:R4:W1:Y:S02]  /*8530*/  @P0 LDS.128 R72, [R46+0x30] ;  /* 0x000030002e480984 */ /* 0x0008640000000c00 */
.L_x_124:
[----:B------:R-:W-:Y:S05]  /*8540*/  BSYNC B1 ;  /* 0x0000000000017941 */ /* 0x000fea0003800000 */
.L_x_123:
        /* <DEDUP_REMOVED lines=21> */
.L_x_128:
[----:B------:R-:W-:Y:S01]  /*86a0*/  ISETP.NE.AND P0, PT, R95, RZ, PT ;  /* 0x000000ff5f00720c */ /* 0x000fe20003f05270 */
[----:B------:R-:W-:Y:S05]  /*86b0*/  WARPSYNC.ALL ;  /* 0x0000000000007948 */ /* 0x000fea0003800000 */
[----:B------:R-:W-:Y:S01]  /*86c0*/  R2UR UR4, R39 ;  /* 0x00000000270472ca */ /* 0x000fe200000e0000 */
[----:B------:R-:W-:Y:S01]  /*86d0*/  BSSY.RECONVERGENT B0, `(.L_x_129) ;  /* 0x000008d000007945 */ /* 0x000fe20003800200 */
[----:B------:R-:W-:Y:S02]  /*86e0*/  R2UR UR5, R99 ;  /* 0x00000000630572ca */ /* 0x000fe400000e0000 */
[C---:B-1----:R-:W-:Y:S02]  /*86f0*/  SHF.L.U32 R40, R48.reuse, 0x10, RZ ;  /* 0x0000001030287819 */ /* 0x042fe400000006ff */
[----:B------:R-:W-:Y:S02]  /*8700*/  LOP3.LUT R42, R48, 0xffff0000, RZ, 0xc0, !PT ;  /* 0xffff0000302a7812 */ /* 0x000fe400078ec0ff */
[C---:B------:R-:W-:Y:S02]  /*8710*/  SHF.L.U32 R43, R49.reuse, 0x10, RZ ;  /* 0x00000010312b7819 */ /* 0x040fe400000006ff */
[----:B------:R-:W-:Y:S02]  /*8720*/  LOP3.LUT R44, R49, 0xffff0000, RZ, 0xc0, !PT ;  /* 0xffff0000312c7812 */ /* 0x000fe400078ec0ff */
[C---:B------:R-:W-:Y:S01]  /*8730*/  SHF.L.U32 R45, R50.reuse, 0x10, RZ ;  /* 0x00000010322d7819 */ /* 0x040fe200000006ff */
[----:B---3--:R-:W1:Y:S01]  /*8740*/  LDTM.x32 R4, tmem[UR4+0x60] ;  /* 0x00006004000479ee */ /* 0x008e6200082c0000 */
[----:B------:R-:W-:Y:S01]  /*8750*/  LOP3.LUT R46, R50, 0xffff0000, RZ, 0xc0, !PT ;  /* 0xffff0000322e7812 */ /* 0x000fe200078ec0ff */
[----:B------:R-:W-:Y:S01]  /*8760*/  NOP ;  /* 0x0000000000007918 */ /* 0x000fe20000000000 */
[C---:B------:R-:W-:Y:S01]  /*8770*/  SHF.L.U32 R47, R51.reuse, 0x10, RZ ;  /* 0x00000010332f7819 */ /* 0x040fe200000006ff */
[----:B------:R-:W-:Y:S01]  /*8780*/  UIADD3 UR4, UPT, UPT, UR5, 0xc0, URZ ;  /* 0x000000c005047890 */ /* 0x000fe2000fffe0ff */
[----:B------:R-:W-:Y:S02]  /*8790*/  LOP3.LUT R49, R51, 0xffff0000, RZ, 0xc0, !PT ;  /* 0xffff000033317812 */ /* 0x000fe400078ec0ff */
[C---:B------:R-:W-:Y:S01]  /*87a0*/  SHF.L.U32 R48, R56.reuse, 0x10, RZ ;  /* 0x0000001038307819 */ /* 0x040fe200000006ff */
[----:B------:R-:W-:Y:S01]  /*87b0*/  UPRMT UR4, UR47, 0x654, UR4 ;  /* 0x000006542f047896 */ /* 0x000fe20008000004 */
[----:B------:R-:W-:Y:S02]  /*87c0*/  LOP3.LUT R51, R56, 0xffff0000, RZ, 0xc0, !PT ;  /* 0xffff000038337812 */ /* 0x000fe400078ec0ff */
[C---:B------:R-:W-:Y:S02]  /*87d0*/  SHF.L.U32 R50, R57.reuse, 0x10, RZ ;  /* 0x0000001039327819 */ /* 0x040fe400000006ff */
[----:B------:R-:W-:Y:S02]  /*87e0*/  LOP3.LUT R52, R57, 0xffff0000, RZ, 0xc0, !PT ;  /* 0xffff000039347812 */ /* 0x000fe400078ec0ff */
[C---:B------:R-:W-:Y:S02]  /*87f0*/  SHF.L.U32 R53, R58.reuse, 0x10, RZ ;  /* 0x000000103a357819 */ /* 0x040fe400000006ff */
[----:B------:R-:W-:Y:S01]  /*8800*/  LOP3.LUT R54, R58, 0xffff0000, RZ, 0xc0, !PT ;  /* 0xffff00003a367812 */ /* 0x000fe200078ec0ff */
[----:B-1----:R-:W-:Y:S01]  /*8810*/  SYNCS.ARRIVE.TRANS64.RED.A1T0 RZ, [UR4], RZ ;  /* 0x000000ffffff79a7 */ /* 0x002fe20008100404 */
[C---:B------:R-:W-:Y:S02]  /*8820*/  SHF.L.U32 R55, R59.reuse, 0x10, RZ ;  /* 0x000000103b377819 */ /* 0x040fe400000006ff */
[----:B------:R-:W-:Y:S02]  /*8830*/  LOP3.LUT R56, R59, 0xffff0000, RZ, 0xc0, !PT ;  /* 0xffff00003b387812 */ /* 0x000fe400078ec0ff */
[----:B------:R-:W-:Y:S01]  /*8840*/  SHF.L.U32 R57, R64, 0x10, RZ ;  /* 0x0000001040397819 */ /* 0x000fe200000006ff */
[C---:B------:R-:W-:Y:S01]  /*8850*/  FMUL R4, R38.reuse, R4 ;  /* 0x0000000426047220 */ /* 0x040fe20000400000 */
[C---:B------:R-:W-:Y:S01]  /*8860*/  FMUL R5, R38.reuse, R5 ;  /* 0x0000000526057220 */ /* 0x040fe20000400000 */
[----:B------:R-:W-:Y:S01]  /*8870*/  FMUL R6, R38, R6 ;  /* 0x0000000626067220 */ /* 0x000fe20000400000 */
[----:B------:R-:W-:Y:S01]  /*8880*/  LOP3.LUT R58, R64, 0xffff0000, RZ, 0xc0, !PT ;  /* 0xffff0000403a7812 */ /* 0x000fe200078ec0ff */
[C---:B------:R-:W-:Y:S01]  /*8890*/  FFMA R4, R41.reuse, R40, R4 ;  /* 0x0000002829047223 */ /* 0x040fe20000000004 */
[----:B------:R-:W-:Y:S01]  /*88a0*/  FFMA R5, R41, R42, R5 ;  /* 0x0000002a29057223 */ /* 0x000fe20000000005 */
[----:B------:R-:W-:Y:S01]  /*88b0*/  SHF.L.U32 R59, R65, 0x10, RZ ;  /* 0x00000010413b7819 */ /* 0x000fe200000006ff */
[----:B------:R-:W-:Y:S01]  /*88c0*/  FFMA R6, R41, R43, R6 ;  /* 0x0000002b29067223 */ /* 0x000fe20000000006 */
[C---:B------:R-:W-:Y:S01]  /*88d0*/  FMUL R7, R38.reuse, R7 ;  /* 0x0000000726077220 */ /* 0x040fe20000400000 */
[----:B------:R-:W-:Y:S01]  /*88e0*/  LOP3.LUT R60, R65, 0xffff0000, RZ, 0xc0, !PT ;  /* 0xffff0000413c7812 */ /* 0x000fe200078ec0ff */
[C---:B------:R-:W-:Y:S01]  /*88f0*/  FMUL R8, R38.reuse, R8 ;  /* 0x0000000826087220 */ /* 0x040fe20000400000 */
[----:B------:R-:W-:Y:S01]  /*8900*/  F2FP.BF16.F32.PACK_AB R100, R5, R4 ;  /* 0x000000040564723e */ /* 0x000fe200000010ff */
[C---:B------:R-:W-:Y:S01]  /*8910*/  FFMA R7, R41.reuse, R44, R7 ;  /* 0x0000002c29077223 */ /* 0x040fe20000000007 */
[----:B------:R-:W-:Y:S01]  /*8920*/  FMUL R9, R38, R9 ;  /* 0x0000000926097220 */ /* 0x000fe20000400000 */
[----:B------:R-:W-:Y:S01]  /*8930*/  FFMA R8, R41, R45, R8 ;  /* 0x0000002d29087223 */ /* 0x000fe20000000008 */
[----:B------:R-:W-:Y:S01]  /*8940*/  SHF.L.U32 R61, R66, 0x10, RZ ;  /* 0x00000010423d7819 */ /* 0x000fe200000006ff */
[C---:B------:R-:W-:Y:S01]  /*8950*/  FMUL R0, R38.reuse, R10 ;  /* 0x0000000a26007220 */ /* 0x040fe20000400000 */
[----:B------:R-:W-:Y:S01]  /*8960*/  F2FP.BF16.F32.PACK_AB R101, R7, R6 ;  /* 0x000000060765723e */ /* 0x000fe200000010ff */
[C---:B------:R-:W-:Y:S01]  /*8970*/  FFMA R9, R41.reuse, R46, R9 ;  /* 0x0000002e29097223 */ /* 0x040fe20000000009 */
[----:B------:R-:W-:Y:S01]  /*8980*/  FMUL R2, R38, R11 ;  /* 0x0000000b26027220 */ /* 0x000fe20000400000 */
[----:B------:R-:W-:Y:S01]  /*8990*/  FFMA R0, R41, R47, R0 ;  /* 0x0000002f29007223 */ /* 0x000fe20000000000 */
[----:B------:R-:W-:Y:S01]  /*89a0*/  LOP3.LUT R62, R66, 0xffff0000, RZ, 0xc0, !PT ;  /* 0xffff0000423e7812 */ /* 0x000fe200078ec0ff */
[C---:B------:R-:W-:Y:S01]  /*89b0*/  FMUL R3, R38.reuse, R12 ;  /* 0x0000000c26037220 */ /* 0x040fe20000400000 */
[----:B------:R-:W-:Y:S01]  /*89c0*/  F2FP.BF16.F32.PACK_AB R102, R9, R8 ;  /* 0x000000080966723e */ /* 0x000fe200000010ff */
[C---:B------:R-:W-:Y:S01]  /*89d0*/  FFMA R2, R41.reuse, R49, R2 ;  /* 0x0000003129027223 */ /* 0x040fe20000000002 */
[C---:B------:R-:W-:Y:S01]  /*89e0*/  FMUL R10, R38.reuse, R13 ;  /* 0x0000000d260a7220 */ /* 0x040fe20000400000 */
[----:B------:R-:W-:Y:S01]  /*89f0*/  FFMA R3, R41, R48, R3 ;  /* 0x0000003029037223 */ /* 0x000fe20000000003 */
[----:B------:R-:W-:Y:S01]  /*8a00*/  SHF.L.U32 R63, R67, 0x10, RZ ;  /* 0x00000010433f7819 */ /* 0x000fe200000006ff */
[----:B------:R-:W-:Y:S01]  /*8a10*/  FMUL R11, R38, R14 ;  /* 0x0000000e260b7220 */ /* 0x000fe20000400000 */
[----:B------:R-:W-:Y:S01]  /*8a20*/  F2FP.BF16.F32.PACK_AB R103, R2, R0 ;  /* 0x000000000267723e */ /* 0x000fe200000010ff */
[----:B------:R-:W-:Y:S01]  /*8a30*/  FFMA R10, R41, R51, R10 ;  /* 0x00000033290a7223 */ /* 0x000fe2000000000a */
[C---:B------:R-:W-:Y:S01]  /*8a40*/  FMUL R15, R38.reuse, R15 ;  /* 0x0000000f260f7220 */ /* 0x040fe20000400000 */
[C---:B------:R-:W-:Y:S01]  /*8a50*/  FMUL R12, R38.reuse, R16 ;  /* 0x00000010260c7220 */ /* 0x040fe20000400000 */
[----:B------:R-:W-:Y:S01]  /*8a60*/  FMUL R13, R38, R17 ;  /* 0x00000011260d7220 */ /* 0x000fe20000400000 */
[----:B------:R1:W-:Y:S01]  /*8a70*/  STS.128 [R93+0x6000], R100 ;  /* 0x006000645d007388 */ /* 0x0003e20000000c00 */
[----:B------:R-:W-:Y:S01]  /*8a80*/  LOP3.LUT R64, R67, 0xffff0000, RZ, 0xc0, !PT ;  /* 0xffff000043407812 */ /* 0x000fe200078ec0ff */
[C---:B------:R-:W-:Y:S01]  /*8a90*/  FFMA R11, R41.reuse, R50, R11 ;  /* 0x00000032290b7223 */ /* 0x040fe2000000000b */
[----:B------:R-:W-:Y:S01]  /*8aa0*/  SHF.L.U32 R65, R72, 0x10, RZ ;  /* 0x0000001048417819 */ /* 0x000fe200000006ff */
[C---:B------:R-:W-:Y:S01]  /*8ab0*/  FFMA R15, R41.reuse, R52, R15 ;  /* 0x00000034290f7223 */ /* 0x040fe2000000000f */
[----:B------:R-:W-:Y:S01]  /*8ac0*/  F2FP.BF16.F32.PACK_AB R104, R10, R3 ;  /* 0x000000030a68723e */ /* 0x000fe200000010ff */
[C---:B------:R-:W-:Y:S01]  /*8ad0*/  FFMA R12, R41.reuse, R53, R12 ;  /* 0x00000035290c7223 */ /* 0x040fe2000000000c */
[C---:B------:R-:W-:Y:S01]  /*8ae0*/  FFMA R13, R41.reuse, R54, R13 ;  /* 0x00000036290d7223 */ /* 0x040fe2000000000d */
[C---:B------:R-:W-:Y:S01]  /*8af0*/  FMUL R14, R38.reuse, R18 ;  /* 0x00000012260e7220 */ /* 0x040fe20000400000 */
[C---:B------:R-:W-:Y:S01]  /*8b00*/  FMUL R19, R38.reuse, R19 ;  /* 0x0000001326137220 */ /* 0x040fe20000400000 */
[C---:B------:R-:W-:Y:S01]  /*8b10*/  FMUL R16, R38.reuse, R20 ;  /* 0x0000001426107220 */ /* 0x040fe20000400000 */
[C---:B------:R-:W-:Y:S01]  /*8b20*/  FMUL R17, R38.reuse, R21 ;  /* 0x0000001526117220 */ /* 0x040fe20000400000 */
[C---:B------:R-:W-:Y:S01]  /*8b30*/  FFMA R14, R41.reuse, R55, R14 ;  /* 0x00000037290e7223 */ /* 0x040fe2000000000e */
        /* <DEDUP_REMOVED lines=9> */
[----:B------:R-:W-:Y:S01]  /*8bd0*/  FFMA R23, R41, R60, R23 ;  /* 0x0000003c29177223 */ /* 0x000fe20000000017 */
[C---:B------:R-:W-:Y:S01]  /*8be0*/  FMUL R27, R38.reuse, R27 ;  /* 0x0000001b261b7220 */ /* 0x040fe20000400000 */
[----:B------:R-:W-:Y:S01]  /*8bf0*/  F2FP.BF16.F32.PACK_AB R105, R15, R11 ;  /* 0x0000000b0f69723e */ /* 0x000fe200000010ff */
[----:B------:R-:W-:Y:S01]  /*8c00*/  FFMA R20, R41, R61, R20 ;  /* 0x0000003d29147223 */ /* 0x000fe20000000014 */
[----:B------:R-:W-:Y:S01]  /*8c10*/  F2FP.BF16.F32.PACK_AB R106, R13, R12 ;  /* 0x0000000c0d6a723e */ /* 0x000fe200000010ff */
[----:B------:R-:W-:Y:S01]  /*8c20*/  FMUL R24, R38, R28 ;  /* 0x0000001c26187220 */ /* 0x000fe20000400000 */
[----:B------:R-:W-:Y:S01]  /*8c30*/  F2FP.BF16.F32.PACK_AB R107, R19, R14 ;  /* 0x0000000e136b723e */ /* 0x000fe200000010ff */
[----:B------:R-:W-:Y:S01]  /*8c40*/  FFMA R21, R41, R62, R21 ;  /* 0x0000003e29157223 */ /* 0x000fe20000000015 */
[----:B------:R-:W-:Y:S01]  /*8c50*/  LOP3.LUT R66, R72, 0xffff0000, RZ, 0xc0, !PT ;  /* 0xffff000048427812 */ /* 0x000fe200078ec0ff */
[C---:B------:R-:W-:Y:S01]  /*8c60*/  FMUL R25, R38.reuse, R29 ;  /* 0x0000001d26197220 */ /* 0x040fe20000400000 */
[----:B------:R-:W-:Y:S01]  /*8c70*/  SHF.L.U32 R67, R73, 0x10, RZ ;  /* 0x0000001049437819 */ /* 0x000fe200000006ff */
[----:B------:R1:W-:Y:S01]  /*8c80*/  STS.128 [R92+0x6010], R104 ;  /* 0x006010685c007388 */ /* 0x0003e20000000c00 */
[----:B------:R-:W-:Y:S01]  /*8c90*/  FFMA R22, R41, R63, R22 ;  /* 0x0000003f29167223 */ /* 0x000fe20000000016 */
[----:B------:R-:W-:Y:S01]  /*8ca0*/  LOP3.LUT R68, R73, 0xffff0000, RZ, 0xc0, !PT ;  /* 0xffff000049447812 */ /* 0x000fe200078ec0ff */
[----:B------:R-:W-:Y:S01]  /*8cb0*/  FMUL R26, R38, R30 ;  /* 0x0000001e261a7220 */ /* 0x000fe20000400000 */
[C---:B------:R-:W-:Y:S01]  /*8cc0*/  FFMA R27, R41.reuse, R64, R27 ;  /* 0x00000040291b7223 */ /* 0x040fe2000000001b */
[----:B------:R-:W-:Y:S01]  /*8cd0*/  SHF.L.U32 R69, R74, 0x10, RZ ;  /* 0x000000104a457819 */ /* 0x000fe200000006ff */
[----:B------:R-:W-:Y:S01]  /*8ce0*/  FMUL R31, R38, R31 ;  /* 0x0000001f261f7220 */ /* 0x000fe20000400000 */
[C---:B------:R-:W-:Y:S01]  /*8cf0*/  FFMA R24, R41.reuse, R65, R24 ;  /* 0x0000004129187223 */ /* 0x040fe20000000018 */
[----:B------:R-:W-:Y:S01]  /*8d00*/  LOP3.LUT R70, R74, 0xffff0000, RZ, 0xc0, !PT ;  /* 0xffff00004a467812 */ /* 0x000fe200078ec0ff */
[C---:B------:R-:W-:Y:S01]  /*8d10*/  FMUL R28, R38.reuse, R32 ;  /* 0x00000020261c7220 */ /* 0x040fe20000400000 */
[----:B------:R-:W-:Y:S01]  /*8d20*/  FFMA R25, R41, R66, R25 ;  /* 0x0000004229197223 */ /* 0x000fe20000000019 */
[----:B------:R-:W-:Y:S01]  /*8d30*/  SHF.L.U32 R71, R75, 0x10, RZ ;  /* 0x000000104b477819 */ /* 0x000fe200000006ff */
[C---:B------:R-:W-:Y:S01]  /*8d40*/  FMUL R29, R38.reuse, R33 ;  /* 0x00000021261d7220 */ /* 0x040fe20000400000 */
[----:B------:R-:W-:Y:S01]  /*8d50*/  FFMA R26, R41, R67, R26 ;  /* 0x00000043291a7223 */ /* 0x000fe2000000001a */
[----:B------:R-:W-:Y:S01]  /*8d60*/  LOP3.LUT R72, R75, 0xffff0000, RZ, 0xc0, !PT ;  /* 0xffff00004b487812 */ /* 0x000fe200078ec0ff */
        /* <DEDUP_REMOVED lines=8> */
[----:B------:R-:W-:Y:S01]  /*8df0*/  FFMA R30, R41, R71, R30 ;  /* 0x00000047291e7223 */ /* 0x000fe2000000001e */
[----:B------:R-:W-:Y:S01]  /*8e00*/  F2FP.BF16.F32.PACK_AB R111, R27, R22 ;  /* 0x000000161b6f723e */ /* 0x000fe200000010ff */
[----:B------:R-:W-:Y:S01]  /*8e10*/  FFMA R35, R41, R72, R35 ;  /* 0x0000004829237223 */ /* 0x000fe20000000023 */
[----:B------:R-:W-:Y:S02]  /*8e20*/  F2FP.BF16.F32.PACK_AB R112, R25, R24 ;  /* 0x000000181970723e */ /* 0x000fe400000010ff */
[----:B------:R-:W-:Y:S01]  /*8e30*/  F2FP.BF16.F32.PACK_AB R113, R31, R26 ;  /* 0x0000001a1f71723e */ /* 0x000fe200000010ff */
[----:B------:R1:W-:Y:S01]  /*8e40*/  STS.128 [R91+0x6020], R108 ;  /* 0x0060206c5b007388 */ /* 0x0003e20000000c00 */
        /* <DEDUP_REMOVED lines=21> */
.L_x_130:
[----:B------:R-:W-:Y:S05]  /*8fa0*/  BSYNC.RECONVERGENT B0 ;  /* 0x0000000000007941 */ /* 0x000fea0003800200 */
.L_x_129:
[----:B------:R-:W-:Y:S01]  /*8fb0*/  BAR.SYNC.DEFER_BLOCKING 0x1, 0x80 ;  /* 0x0042000000007b1d */ /* 0x000fe20000010000 */
[----:B------:R-:W-:Y:S01]  /*8fc0*/  UISETP.NE.AND UP0, UPT, UR52, -0x4, UPT ;  /* 0xfffffffc3400788c */ /* 0x000fe2000bf05270 */
[----:B------:R-:W-:Y:S08]  /*8fd0*/  IADD3 R0, PT, PT, R36, 0x1, RZ ;  /* 0x0000000124007810 */ /* 0x000ff00007ffe0ff */
[----:B------:R-:W-:Y:S05]  /*8fe0*/  BRA.U !UP0, `(.L_x_131) ;  /* 0x0000000108287547 */ /* 0x000fea000b800000 */
[----:B------:R-:W-:Y:S01]  /*8ff0*/  ISETP.NE.AND P0, PT, R98, RZ, PT ;  /* 0x000000ff6200720c */ /* 0x000fe20003f05270 */
[----:B------:R-:W-:Y:S01]  /*9000*/  IMAD.U32 R3, RZ, RZ, UR46 ;  /* 0x0000002eff037e24 */ /* 0x000fe2000f8e00ff */
[----:B------:R-:W-:Y:S01]  /*9010*/  UIADD3 UR4, UPT, UPT, UR46, 0x1, URZ ;  /* 0x000000012e047890 */ /* 0x000fe2000fffe0ff */
[----:B------:R-:W-:Y:S03]  /*9020*/  IMAD.U32 R2, RZ, RZ, UR47 ;  /* 0x0000002fff027e24 */ /* 0x000fe6000f8e00ff */
[----:B------:R-:W-:Y:S04]  /*9030*/  UISETP.NE.AND UP0, UPT, UR4, 0x4, UPT ;  /* 0x000000040400788c */ /* 0x000fe8000bf05270 */
[----:B------:R-:W-:Y:S03]  /*9040*/  USEL UR46, UR4, URZ, UP0 ;  /* 0x000000ff042e7287 */ /* 0x000fe60008000000 */
[----:B------:R-:W-:Y:S05]  /*9050*/  @P0 LEA R3, R3, UR44, 0x3 ;  /* 0x0000002c03030c11 */ /* 0x000fea000f8e18ff */
[----:B------:R-:W-:Y:S05]  /*9060*/  @P0 VIADD R3, R3, 0x50 ;  /* 0x0000005003030836 */ /* 0x000fea0000000000 */
[----:B------:R-:W-:Y:S04]  /*9070*/  @P0 PRMT R2, R2, 0x654, R3 ;  /* 0x0000065402020816 */ /* 0x000fe80000000003 */
[----:B------:R3:W-:Y:S03]  /*9080*/  @P0 SYNCS.ARRIVE.TRANS64.RED.A1T0 RZ, [R2+URZ], RZ ;  /* 0x000000ff02ff09a7 */ /* 0x0007e600081004ff */
.L_x_131:
[----:B------:R-:W-:Y:S01]  /*9090*/  R2UR UR4, R82 ;  /* 0x00000000520472ca */ /* 0x000fe200000e0000 */
[----:B------:R-:W-:Y:S01]  /*90a0*/  UISETP.NE.AND UP0, UPT, UR62, URZ, UPT ;  /* 0x000000ff3e00728c */ /* 0x000fe2000bf05270 */
[----:B------:R-:W-:Y:S01]  /*90b0*/  ISETP.NE.AND P0, PT, R86, 0x2, PT ;  /* 0x000000025600780c */ /* 0x000fe20003f05270 */
[----:B------:R-:W-:Y:S01]  /*90c0*/  UIADD3 UR20, UPT, UPT, UR37, UR63, URZ ;  /* 0x0000003f25147290 */ /* 0x000fe2000fffe0ff */
[----:B------:R-:W-:Y:S01]  /*90d0*/  ISETP.NE.AND P1, PT, R0, 0x4, PT ;  /* 0x000000040000780c */ /* 0x000fe20003f25270 */
[----:B------:R-:W-:Y:S01]  /*90e0*/  UIADD3 UR52, UPT, UPT, UR52, 0x4, URZ ;  /* 0x0000000434347890 */ /* 0x000fe2000fffe0ff */
[----:B------:R-:W-:Y:S01]  /*90f0*/  SEL R3, RZ, 0x1, P0 ;  /* 0x00000001ff037807 */ /* 0x000fe20000000000 */
[----:B------:R-:W-:Y:S01]  /*9100*/  UMOV UR36, UR61 ;  /* 0x0000003d00247c82 */ /* 0x000fe20008000000 */
[----:B---3--:R-:W-:Y:S02]  /*9110*/  SEL R2, RZ, 0x1, P1 ;  /* 0x00000001ff027807 */ /* 0x008fe40000800000 */
[----:B------:R-:W-:Y:S02]  /*9120*/  LOP3.LUT R88, R88, R3, RZ, 0x3c, !PT ;  /* 0x0000000358587212 */ /* 0x000fe400078e3cff */
[----:B------:R-:W-:Y:S01]  /*9130*/  LOP3.LUT R89, R89, R2, RZ, 0x3c, !PT ;  /* 0x0000000259597212 */ /* 0x000fe200078e3cff */
[----:B------:R-:W-:Y:S01]  /*9140*/  UIADD3 UR16, UPT, UPT, UR38, UR4, URZ ;  /* 0x0000000426107290 */ /* 0x000fe2000fffe0ff */
[----:B------:R-:W-:Y:S02]  /*9150*/  SEL R86, R86, RZ, P0 ;  /* 0x000000ff56567207 */ /* 0x000fe40000000000 */
[----:B------:R-:W-:Y:S01]  /*9160*/  SEL R36, R0, RZ, P1 ;  /* 0x000000ff00247207 */ /* 0x000fe20000800000 */
[----:B------:R-:W-:Y:S08]  /*9170*/  BRA.U UP0, `(.L_x_132) ;  /* 0xffffffbd00dc7547 */ /* 0x000ff0000b83ffff */
[----:B------:R-:W-:-:S13]  /*9180*/  R2UR UR4, R83 ;  /* 0x00000000530472ca */ /* 0x000fda00000e0000 */
[----:B------:R-:W-:-:S09]  /*9190*/  UISETP.NE.AND UP0, UPT, UR4, URZ, UPT ;  /* 0x000000ff0400728c */ /* 0x000fd2000bf05270 */
[----:B------:R-:W-:Y:S05]  /*91a0*/  BRA.U !UP0, `(.L_x_133) ;  /* 0x0000000108487547 */ /* 0x000fea000b800000 */
[----:B------:R-:W3:Y:S02]  /*91b0*/  LDCU.64 UR4, c[0x0][0x890] ;  /* 0x00011200ff0477ac */ /* 0x000ee40008000a00 */
[----:B---3--:R-:W-:-:S04]  /*91c0*/  UISETP.NE.U32.AND UP0, UPT, UR4, URZ, UPT ;  /* 0x000000ff0400728c */ /* 0x008fc8000bf05070 */
[----:B------:R-:W-:-:S09]  /*91d0*/  UISETP.NE.AND.EX UP0, UPT, UR5, URZ, UPT, UP0 ;  /* 0x000000ff0500728c */ /* 0x000fd2000bf05300 */
[----:B------:R-:W-:Y:S05]  /*91e0*/  BRA.U UP0, `(.L_x_134) ;  /* 0x00000001000c7547 */ /* 0x000fea000b800000 */
[----:B------:R-:W-:-:S13]  /*91f0*/  FSETP.NEU.AND P0, PT, R41, RZ, PT ;  /* 0x000000ff2900720b */ /* 0x000fda0003f0d000 */
[----:B------:R-:W-:Y:S05]  /*9200*/  @!P0 EXIT ;  /* 0x000000000000894d */ /* 0x000fea0003800000 */
[----:B------:R-:W-:Y:S05]  /*9210*/  BRA `(.L_x_133) ;  /* 0x00000000002c7947 */ /* 0x000fea0003800000 */
.L_x_134:
[----:B------:R-:W-:Y:S01]  /*9220*/  ISETP.NE.AND P0, PT, R85, RZ, PT ;  /* 0x000000ff5500720c */ /* 0x000fe20003f05270 */
[----:B------:R-:W-:-:S12]  /*9230*/  BSSY.RECONVERGENT B0, `(.L_x_133) ;  /* 0x0000009000007945 */ /* 0x000fd80003800200 */
[----:B------:R-:W-:Y:S05]  /*9240*/  @P0 BRA `(.L_x_135) ;  /* 0x0000000000140947 */ /* 0x000fea0003800000 */
[----:B------:R-:W3:Y:S02]  /*9250*/  LDCU.64 UR4, c[0x0][0x888] ;  /* 0x00011100ff0477ac */ /* 0x000ee40008000a00 */
[----:B---3--:R-:W-:-:S04]  /*9260*/  ISETP.NE.U32.AND P0, PT, RZ, UR4, PT ;  /* 0x00000004ff007c0c */ /* 0x008fc8000bf05070 */
[----:B------:R-:W-:-:S13]  /*9270*/  ISETP.NE.AND.EX P0, PT, RZ, UR5, PT, P0 ;  /* 0x00000005ff007c0c */ /* 0x000fda000bf05300 */
[----:B------:R-:W-:Y:S05]  /*9280*/  @!P0 EXIT ;  /* 0x000000000000894d */ /* 0x000fea0003800000 */
[----:B------:R-:W-:Y:S05]  /*9290*/  BRA `(.L_x_136) ;  /* 0x0000000000087947 */ /* 0x000fea0003800000 */
.L_x_135:
[----:B------:R-:W-:-:S13]  /*92a0*/  FSETP.NEU.AND P0, PT, R41, RZ, PT ;  /* 0x000000ff2900720b */ /* 0x000fda0003f0d000 */
[----:B------:R-:W-:Y:S05]  /*92b0*/  @!P0 EXIT ;  /* 0x000000000000894d */ /* 0x000fea0003800000 */
.L_x_136:
[----:B------:R-:W-:Y:S05]  /*92c0*/  BSYNC.RECONVERGENT B0 ;  /* 0x0000000000007941 */ /* 0x000fea0003800200 */
.L_x_133:
[----:B------:R-:W-:Y:S01]  /*92d0*/  ULEA UR4, UR46, UR44, 0x3 ;  /* 0x0000002c2e047291 */ /* 0x000fe2000f8e18ff */
[----:B------:R-:W-:-:S04]  /*92e0*/  DEPBAR.LE SB0, 0x0 ;  /* 0x000080000000791a */ /* 0x000fc80000000000 */
[----:B------:R-:W-:-:S04]  /*92f0*/  UIADD3 UR4, UPT, UPT, UR4, 0x50, URZ ;  /* 0x0000005004047890 */ /* 0x000fc8000fffe0ff */
[----:B------:R-:W-:-:S09]  /*9300*/  UPRMT UR4, UR47, 0x654, UR4 ;  /* 0x000006542f047896 */ /* 0x000fd20008000004 */
[----:B------:R-:W-:Y:S01]  /*9310*/  SYNCS.ARRIVE.TRANS64.RED.A1T0 RZ, [UR4], RZ ;  /* 0x000000ffffff79a7 */ /* 0x000fe20008100404 */
[----:B------:R-:W-:Y:S05]  /*9320*/  EXIT ;  /* 0x000000000000794d */ /* 0x000fea0003800000 */
.L_x_24:
[----:B--2---:R2:W3:Y:S02]  /*9330*/  SYNCS.PHASECHK.TRANS64.TRYWAIT P0, [R3+URZ+0xf0], R2 ;  /* 0x0000f002030075a7 */ /* 0x0044e400080011ff */
[----:B---3--:R-:W-:Y:S05]  /*9340*/  @!P0 NANOSLEEP.SYNCS 0x989680 ;  /* 0x009896800000895d */ /* 0x008fea0003900000 */
[----:B------:R-:W3:Y:S02]  /*9350*/  @!P0 SYNCS.PHASECHK.TRANS64 P0, [R3+URZ+0xf0], R2 ;  /* 0x0000f002030085a7 */ /* 0x000ee400080010ff */
[----:B---3--:R-:W-:Y:S05]  /*9360*/  @!P0 BRA `(.L_x_24) ;  /* 0xfffffffc00f08947 */ /* 0x008fea000383ffff */
[----:B------:R-:W-:Y:S05]  /*9370*/  BRA `(.L_x_137) ;  /* 0xffffff8400447947 */ /* 0x000fea000383ffff */
.L_x_27:
[----:B-1----:R-:W-:-:S07]  /*9380*/  MOV R0, UR33 ;  /* 0x0000002100007c02 */ /* 0x002fce0008000f00 */
.L_x_138:
[----:B-1----:R1:W2:Y:S02]  /*9390*/  SYNCS.PHASECHK.TRANS64.TRYWAIT P0, [R0+URZ+0x18], R3 ;  /* 0x00001803000075a7 */ /* 0x0022a400080011ff */
[----:B--2---:R-:W-:Y:S05]  /*93a0*/  @!P0 NANOSLEEP.SYNCS 0x989680 ;  /* 0x009896800000895d */ /* 0x004fea0003900000 */
[----:B------:R-:W2:Y:S02]  /*93b0*/  @!P0 SYNCS.PHASECHK.TRANS64 P0, [R0+URZ+0x18], R3 ;  /* 0x00001803000085a7 */ /* 0x000ea400080010ff */
[----:B--2---:R-:W-:Y:S05]  /*93c0*/  @!P0 BRA `(.L_x_138) ;  /* 0xfffffffc00f08947 */ /* 0x004fea000383ffff */
[----:B------:R-:W-:Y:S05]  /*93d0*/  BRA `(.L_x_26) ;  /* 0xffffff84008c7947 */ /* 0x000fea000383ffff */
.L_x_34:
[----:B-1----:R-:W-:-:S07]  /*93e0*/  MOV R0, UR17 ;  /* 0x0000001100007c02 */ /* 0x002fce0008000f00 */
.L_x_139:
[----:B-1----:R1:W2:Y:S02]  /*93f0*/  SYNCS.PHASECHK.TRANS64.TRYWAIT P0, [R0+URZ+0x18], R3 ;  /* 0x00001803000075a7 */ /* 0x0022a400080011ff */
[----:B--2---:R-:W-:Y:S05]  /*9400*/  @!P0 NANOSLEEP.SYNCS 0x989680 ;  /* 0x009896800000895d */ /* 0x004fea0003900000 */
[----:B------:R-:W2:Y:S02]  /*9410*/  @!P0 SYNCS.PHASECHK.TRANS64 P0, [R0+URZ+0x18], R3 ;  /* 0x00001803000085a7 */ /* 0x000ea400080010ff */
[----:B--2---:R-:W-:Y:S05]  /*9420*/  @!P0 BRA `(.L_x_139) ;  /* 0xfffffffc00f08947 */ /* 0x004fea000383ffff */
[----:B------:R-:W-:Y:S05]  /*9430*/  BRA `(.L_x_33) ;  /* 0xffffff8800487947 */ /* 0x000fea000383ffff */
.L_x_39:
[----:B-1----:R1:W2:Y:S02]  /*9440*/  SYNCS.PHASECHK.TRANS64.TRYWAIT P0, [R3+URZ+0x80], R0 ;  /* 0x00008000030075a7 */ /* 0x0022a400080011ff */
[----:B--2---:R-:W-:Y:S05]  /*9450*/  @!P0 NANOSLEEP.SYNCS 0x989680 ;  /* 0x009896800000895d */ /* 0x004fea0003900000 */
[----:B------:R-:W2:Y:S02]  /*9460*/  @!P0 SYNCS.PHASECHK.TRANS64 P0, [R3+URZ+0x80], R0 ;  /* 0x00008000030085a7 */ /* 0x000ea400080010ff */
[----:B--2---:R-:W-:Y:S05]  /*9470*/  @!P0 BRA `(.L_x_39) ;  /* 0xfffffffc00f08947 */ /* 0x004fea000383ffff */
[----:B------:R-:W-:Y:S05]  /*9480*/  BRA `(.L_x_140) ;  /* 0xffffff8800ec7947 */ /* 0x000fea000383ffff */
.L_x_43:
[----:B-1----:R-:W-:-:S07]  /*9490*/  MOV R0, UR4 ;  /* 0x0000000400007c02 */ /* 0x002fce0008000f00 */
.L_x_141:
[----:B-1----:R1:W2:Y:S02]  /*94a0*/  SYNCS.PHASECHK.TRANS64.TRYWAIT P0, [R0+URZ], R3 ;  /* 0x00000003000075a7 */ /* 0x0022a400080011ff */
[----:B--2---:R-:W-:Y:S05]  /*94b0*/  @!P0 NANOSLEEP.SYNCS 0x989680 ;  /* 0x009896800000895d */ /* 0x004fea0003900000 */
[----:B------:R-:W2:Y:S02]  /*94c0*/  @!P0 SYNCS.PHASECHK.TRANS64 P0, [R0+URZ], R3 ;  /* 0x00000003000085a7 */ /* 0x000ea400080010ff */
[----:B--2---:R-:W-:Y:S05]  /*94d0*/  @!P0 BRA `(.L_x_141) ;  /* 0xfffffffc00f08947 */ /* 0x004fea000383ffff */
[----:B------:R-:W-:Y:S05]  /*94e0*/  BRA `(.L_x_142) ;  /* 0xffffff9000947947 */ /* 0x000fea000383ffff */
.L_x_44:
[----:B------:R-:W-:-:S07]  /*94f0*/  MOV R0, UR5 ;  /* 0x0000000500007c02 */ /* 0x000fce0008000f00 */
.L_x_143:
[----:B-1----:R1:W2:Y:S02]  /*9500*/  SYNCS.PHASECHK.TRANS64.TRYWAIT P0, [R0+URZ], R3 ;  /* 0x00000003000075a7 */ /* 0x0022a400080011ff */
[----:B--2---:R-:W-:Y:S05]  /*9510*/  @!P0 NANOSLEEP.SYNCS 0x989680 ;  /* 0x009896800000895d */ /* 0x004fea0003900000 */
[----:B------:R-:W2:Y:S02]  /*9520*/  @!P0 SYNCS.PHASECHK.TRANS64 P0, [R0+URZ], R3 ;  /* 0x00000003000085a7 */ /* 0x000ea400080010ff */
[----:B--2---:R-:W-:Y:S05]  /*9530*/  @!P0 BRA `(.L_x_143) ;  /* 0xfffffffc00f08947 */ /* 0x004fea000383ffff */
[----:B------:R-:W-:Y:S05]  /*9540*/  BRA `(.L_x_144) ;  /* 0xffffff9000a07947 */ /* 0x000fea000383ffff */
.L_x_47:
[----:B-1----:R1:W2:Y:S02]  /*9550*/  SYNCS.PHASECHK.TRANS64.TRYWAIT P0, [R2+URZ+0xe0], R5 ;  /* 0x0000e005020075a7 */ /* 0x0022a400080011ff */
[----:B--2---:R-:W-:Y:S05]  /*9560*/  @!P0 NANOSLEEP.SYNCS 0x989680 ;  /* 0x009896800000895d */ /* 0x004fea0003900000 */
[----:B------:R-:W2:Y:S02]  /*9570*/  @!P0 SYNCS.PHASECHK.TRANS64 P0, [R2+URZ+0xe0], R5 ;  /* 0x0000e005020085a7 */ /* 0x000ea400080010ff */
[----:B--2---:R-:W-:Y:S05]  /*9580*/  @!P0 BRA `(.L_x_47) ;  /* 0xfffffffc00f08947 */ /* 0x004fea000383ffff */
[----:B------:R-:W-:Y:S05]  /*9590*/  BRA `(.L_x_145) ;  /* 0xffffff9000fc7947 */ /* 0x000fea000383ffff */
.L_x_48:
[----:B------:R-:W-:-:S07]  /*95a0*/  MOV R2, UR4 ;  /* 0x0000000400027c02 */ /* 0x000fce0008000f00 */
.L_x_146:
[----:B-1----:R1:W2:Y:S02]  /*95b0*/  SYNCS.PHASECHK.TRANS64.TRYWAIT P0, [R2+URZ+0x90], R5 ;  /* 0x00009005020075a7 */ /* 0x0022a400080011ff */
[----:B--2---:R-:W-:Y:S05]  /*95c0*/  @!P0 NANOSLEEP.SYNCS 0x989680 ;  /* 0x009896800000895d */ /* 0x004fea0003900000 */
[----:B------:R-:W2:Y:S02]  /*95d0*/  @!P0 SYNCS.PHASECHK.TRANS64 P0, [R2+URZ+0x90], R5 ;  /* 0x00009005020085a7 */ /* 0x000ea400080010ff */
[----:B--2---:R-:W-:Y:S05]  /*95e0*/  @!P0 BRA `(.L_x_146) ;  /* 0xfffffffc00f08947 */ /* 0x004fea000383ffff */
[----:B------:R-:W-:Y:S05]  /*95f0*/  BRA `(.L_x_147) ;  /* 0xffffff94000c7947 */ /* 0x000fea000383ffff */
.L_x_49:
[----:B-1----:R1:W2:Y:S02]  /*9600*/  SYNCS.PHASECHK.TRANS64.TRYWAIT P1, [R2+URZ+0x80], R5 ;  /* 0x00008005020075a7 */ /* 0x0022a400080211ff */
[----:B--2---:R-:W-:Y:S05]  /*9610*/  @!P1 NANOSLEEP.SYNCS 0x989680 ;  /* 0x009896800000995d */ /* 0x004fea0003900000 */
[----:B------:R-:W2:Y:S02]  /*9620*/  @!P1 SYNCS.PHASECHK.TRANS64 P1, [R2+URZ+0x80], R5 ;  /* 0x00008005020095a7 */ /* 0x000ea400080210ff */
[----:B--2---:R-:W-:Y:S05]  /*9630*/  @!P1 BRA `(.L_x_49) ;  /* 0xfffffffc00f09947 */ /* 0x004fea000383ffff */
[----:B------:R-:W-:Y:S05]  /*9640*/  BRA `(.L_x_148) ;  /* 0xffffff94003c7947 */ /* 0x000fea000383ffff */
.L_x_52:
[----:B------:R-:W-:-:S07]  /*9650*/  MOV R0, UR4 ;  /* 0x0000000400007c02 */ /* 0x000fce0008000f00 */
.L_x_149:
[----:B-1----:R1:W2:Y:S02]  /*9660*/  SYNCS.PHASECHK.TRANS64.TRYWAIT P0, [R0+URZ+0x90], R3 ;  /* 0x00009003000075a7 */ /* 0x0022a400080011ff */
[----:B--2---:R-:W-:Y:S05]  /*9670*/  @!P0 NANOSLEEP.SYNCS 0x989680 ;  /* 0x009896800000895d */ /* 0x004fea0003900000 */
[----:B------:R-:W2:Y:S02]  /*9680*/  @!P0 SYNCS.PHASECHK.TRANS64 P0, [R0+URZ+0x90], R3 ;  /* 0x00009003000085a7 */ /* 0x000ea400080010ff */
[----:B--2---:R-:W-:Y:S05]  /*9690*/  @!P0 BRA `(.L_x_149) ;  /* 0xfffffffc00f08947 */ /* 0x004fea000383ffff */
[----:B------:R-:W-:Y:S05]  /*96a0*/  BRA `(.L_x_51) ;  /* 0xffffff9400907947 */ /* 0x000fea000383ffff */
.L_x_59:
[----:B-1----:R1:W2:Y:S02]  /*96b0*/  SYNCS.PHASECHK.TRANS64.TRYWAIT P1, [R0+URZ+0x80], R5 ;  /* 0x00008005000075a7 */ /* 0x0022a400080211ff */
[----:B--2---:R-:W-:Y:S05]  /*96c0*/  @!P1 NANOSLEEP.SYNCS 0x989680 ;  /* 0x009896800000995d */ /* 0x004fea0003900000 */
[----:B------:R-:W2:Y:S02]  /*96d0*/  @!P1 SYNCS.PHASECHK.TRANS64 P1, [R0+URZ+0x80], R5 ;  /* 0x00008005000095a7 */ /* 0x000ea400080210ff */
[----:B--2---:R-:W-:Y:S05]  /*96e0*/  @!P1 BRA `(.L_x_59) ;  /* 0xfffffffc00f09947 */ /* 0x004fea000383ffff */
[----:B------:R-:W-:Y:S05]  /*96f0*/  BRA `(.L_x_150) ;  /* 0xffffff9c00047947 */ /* 0x000fea000383ffff */
.L_x_60:
[----:B------:R-:W-:-:S07]  /*9700*/  MOV R3, UR30 ;  /* 0x0000001e00037c02 */ /* 0x000fce0008000f00 */
.L_x_151:
[----:B-1----:R1:W2:Y:S02]  /*9710*/  SYNCS.PHASECHK.TRANS64.TRYWAIT P0, [R3+URZ+0xc0], R0 ;  /* 0x0000c000030075a7 */ /* 0x0022a400080011ff */
[----:B--2---:R-:W-:Y:S05]  /*9720*/  @!P0 NANOSLEEP.SYNCS 0x989680 ;  /* 0x009896800000895d */ /* 0x004fea0003900000 */
[----:B------:R-:W2:Y:S02]  /*9730*/  @!P0 SYNCS.PHASECHK.TRANS64 P0, [R3+URZ+0xc0], R0 ;  /* 0x0000c000030085a7 */ /* 0x000ea400080010ff */
[----:B--2---:R-:W-:Y:S05]  /*9740*/  @!P0 BRA `(.L_x_151) ;  /* 0xfffffffc00f08947 */ /* 0x004fea000383ffff */
[----:B------:R-:W-:Y:S05]  /*9750*/  BRA `(.L_x_152) ;  /* 0xffffff9c003c7947 */ /* 0x000fea000383ffff */
.L_x_63:
[----:B------:R-:W-:Y:S07]  /*9760*/  MOV R0, UR5 ;  /* 0x0000000500007c02 */ /* 0x000fee0008000f00 */
.L_x_153:
[----:B-1----:R1:W2:Y:S02]  /*9770*/  SYNCS.PHASECHK.TRANS64.TRYWAIT P0, [R0+URZ], R3 ;  /* 0x00000003000075a7 */ /* 0x0022a400080011ff */
[----:B--2---:R-:W-:Y:S05]  /*9780*/  @!P0 NANOSLEEP.SYNCS 0x989680 ;  /* 0x009896800000895d */ /* 0x004fea0003900000 */
[----:B------:R-:W2:Y:S02]  /*9790*/  @!P0 SYNCS.PHASECHK.TRANS64 P0, [R0+URZ], R3 ;  /* 0x00000003000085a7 */ /* 0x000ea400080010ff */
[----:B--2---:R-:W-:Y:S05]  /*97a0*/  @!P0 BRA `(.L_x_153) ;  /* 0xfffffffc00f08947 */ /* 0x004fea000383ffff */
[----:B------:R-:W-:Y:S05]  /*97b0*/  BRA `(.L_x_62) ;  /* 0xffffff9c00587947 */ /* 0x000fea000383ffff */
.L_x_66:
[----:B------:R-:W-:-:S07]  /*97c0*/  MOV R0, UR4 ;  /* 0x0000000400007c02 */ /* 0x000fce0008000f00 */
.L_x_154:
[----:B--2---:R2:W4:Y:S02]  /*97d0*/  SYNCS.PHASECHK.TRANS64.TRYWAIT P0, [R0+URZ], R3 ;  /* 0x00000003000075a7 */ /* 0x00452400080011ff */
[----:B----4-:R-:W-:Y:S05]  /*97e0*/  @!P0 NANOSLEEP.SYNCS 0x989680 ;  /* 0x009896800000895d */ /* 0x010fea0003900000 */
[----:B------:R-:W4:Y:S02]  /*97f0*/  @!P0 SYNCS.PHASECHK.TRANS64 P0, [R0+URZ], R3 ;  /* 0x00000003000085a7 */ /* 0x000f2400080010ff */
[----:B----4-:R-:W-:Y:S05]  /*9800*/  @!P0 BRA `(.L_x_154) ;  /* 0xfffffffc00f08947 */ /* 0x010fea000383ffff */
[----:B------:R-:W-:Y:S05]  /*9810*/  BRA `(.L_x_155) ;  /* 0xffffffa000347947 */ /* 0x000fea000383ffff */
.L_x_67:
[----:B------:R-:W-:-:S07]  /*9820*/  MOV R0, UR5 ;  /* 0x0000000500007c02 */ /* 0x000fce0008000f00 */
.L_x_156:
[----:B-1----:R1:W2:Y:S02]  /*9830*/  SYNCS.PHASECHK.TRANS64.TRYWAIT P0, [R0+URZ], R3 ;  /* 0x00000003000075a7 */ /* 0x0022a400080011ff */
[----:B--2---:R-:W-:Y:S05]  /*9840*/  @!P0 NANOSLEEP.SYNCS 0x989680 ;  /* 0x009896800000895d */ /* 0x004fea0003900000 */
[----:B------:R-:W2:Y:S02]  /*9850*/  @!P0 SYNCS.PHASECHK.TRANS64 P0, [R0+URZ], R3 ;  /* 0x00000003000085a7 */ /* 0x000ea400080010ff */
[----:B--2---:R-:W-:Y:S05]  /*9860*/  @!P0 BRA `(.L_x_156) ;  /* 0xfffffffc00f08947 */ /* 0x004fea000383ffff */
[----:B------:R-:W-:Y:S05]  /*9870*/  BRA `(.L_x_157) ;  /* 0xffffffa000407947 */ /* 0x000fea000383ffff */
.L_x_68:
[----:B------:R-:W-:-:S07]  /*9880*/  MOV R0, UR5 ;  /* 0x0000000500007c02 */ /* 0x000fce0008000f00 */
.L_x_158:
[----:B-1----:R1:W2:Y:S02]  /*9890*/  SYNCS.PHASECHK.TRANS64.TRYWAIT P0, [R0+URZ], R3 ;  /* 0x00000003000075a7 */ /* 0x0022a400080011ff */
[----:B--2---:R-:W-:Y:S05]  /*98a0*/  @!P0 NANOSLEEP.SYNCS 0x989680 ;  /* 0x009896800000895d */ /* 0x004fea0003900000 */
[----:B------:R-:W2:Y:S02]  /*98b0*/  @!P0 SYNCS.PHASECHK.TRANS64 P0, [R0+URZ], R3 ;  /* 0x00000003000085a7 */ /* 0x000ea400080010ff */
[----:B--2---:R-:W-:Y:S05]  /*98c0*/  @!P0 BRA `(.L_x_158) ;  /* 0xfffffffc00f08947 */ /* 0x004fea000383ffff */
[----:B------:R-:W-:Y:S05]  /*98d0*/  BRA `(.L_x_159) ;  /* 0xffffffa0004c7947 */ /* 0x000fea000383ffff */
.L_x_69:
[----:B------:R-:W-:-:S07]  /*98e0*/  MOV R0, UR4 ;  /* 0x0000000400007c02 */ /* 0x000fce0008000f00 */
.L_x_160:
[----:B-1----:R1:W2:Y:S02]  /*98f0*/  SYNCS.PHASECHK.TRANS64.TRYWAIT P0, [R0+URZ], R3 ;  /* 0x00000003000075a7 */ /* 0x0022a400080011ff */
[----:B--2---:R-:W-:Y:S05]  /*9900*/  @!P0 NANOSLEEP.SYNCS 0x989680 ;  /* 0x009896800000895d */ /* 0x004fea0003900000 */
[----:B------:R-:W2:Y:S02]  /*9910*/  @!P0 SYNCS.PHASECHK.TRANS64 P0, [R0+URZ], R3 ;  /* 0x00000003000085a7 */ /* 0x000ea400080010ff */
[----:B--2---:R-:W-:Y:S05]  /*9920*/  @!P0 BRA `(.L_x_160) ;  /* 0xfffffffc00f08947 */ /* 0x004fea000383ffff */
[----:B------:R-:W-:Y:S05]  /*9930*/  BRA `(.L_x_161) ;  /* 0xffffffa000587947 */ /* 0x000fea000383ffff */
.L_x_74:
[----:B--2---:R2:W3:Y:S02]  /*9940*/  SYNCS.PHASECHK.TRANS64.TRYWAIT P0, [R12+URZ+0x80], R9 ;  /* 0x000080090c0075a7 */ /* 0x0044e400080011ff */
[----:B---3--:R-:W-:Y:S05]  /*9950*/  @!P0 NANOSLEEP.SYNCS 0x989680 ;  /* 0x009896800000895d */ /* 0x008fea0003900000 */
[----:B------:R-:W3:Y:S02]  /*9960*/  @!P0 SYNCS.PHASECHK.TRANS64 P0, [R12+URZ+0x80], R9 ;  /* 0x000080090c0085a7 */ /* 0x000ee400080010ff */
[----:B---3--:R-:W-:Y:S05]  /*9970*/  @!P0 BRA `(.L_x_74) ;  /* 0xfffffffc00f08947 */ /* 0x008fea000383ffff */
[----:B------:R-:W-:Y:S05]  /*9980*/  BRA `(.L_x_162) ;  /* 0xffffffa400787947 */ /* 0x000fea000383ffff */
.L_x_77:
[----:B------:R-:W-:Y:S07]  /*9990*/  MOV R0, UR21 ;  /* 0x0000001500007c02 */ /* 0x000fee0008000f00 */
.L_x_163:
[----:B--2---:R2:W3:Y:S02]  /*99a0*/  SYNCS.PHASECHK.TRANS64.TRYWAIT P2, [R0+URZ+0x78], R11 ;  /* 0x0000780b000075a7 */ /* 0x0044e400080411ff */
[----:B---3--:R-:W-:Y:S05]  /*99b0*/  @!P2 NANOSLEEP.SYNCS 0x989680 ;  /* 0x009896800000a95d */ /* 0x008fea0003900000 */
[----:B------:R-:W3:Y:S02]  /*99c0*/  @!P2 SYNCS.PHASECHK.TRANS64 P2, [R0+URZ+0x78], R11 ;  /* 0x0000780b0000a5a7 */ /* 0x000ee400080410ff */
[----:B---3--:R-:W-:Y:S05]  /*99d0*/  @!P2 BRA `(.L_x_163) ;  /* 0xfffffffc00f0a947 */ /* 0x008fea000383ffff */
[----:B------:R-:W-:Y:S05]  /*99e0*/  BRA `(.L_x_76) ;  /* 0xffffffa800e07947 */ /* 0x000fea000383ffff */
.L_x_80:
[----:B--2---:R-:W-:Y:S07]  /*99f0*/  MOV R0, UR21 ;  /* 0x0000001500007c02 */ /* 0x004fee0008000f00 */
.L_x_164:
[----:B--2---:R2:W3:Y:S02]  /*9a00*/  SYNCS.PHASECHK.TRANS64.TRYWAIT P0, [R0+URZ+0x50], R9 ;  /* 0x00005009000075a7 */ /* 0x0044e400080011ff */
[----:B---3--:R-:W-:Y:S05]  /*9a10*/  @!P0 NANOSLEEP.SYNCS 0x989680 ;  /* 0x009896800000895d */ /* 0x008fea0003900000 */
[----:B------:R-:W3:Y:S02]  /*9a20*/  @!P0 SYNCS.PHASECHK.TRANS64 P0, [R0+URZ+0x50], R9 ;  /* 0x00005009000085a7 */ /* 0x000ee400080010ff */
[----:B---3--:R-:W-:Y:S05]  /*9a30*/  @!P0 BRA `(.L_x_164) ;  /* 0xfffffffc00f08947 */ /* 0x008fea000383ffff */
[----:B------:R-:W-:Y:S05]  /*9a40*/  BRA `(.L_x_165) ;  /* 0xffffffac003c7947 */ /* 0x000fea000383ffff */
.L_x_81:
[----:B------:R-:W-:Y:S07]  /*9a50*/  MOV R0, UR21 ;  /* 0x0000001500007c02 */ /* 0x000fee0008000f00 */
.L_x_166:
[----:B--2---:R2:W3:Y:S02]  /*9a60*/  SYNCS.PHASECHK.TRANS64.TRYWAIT P0, [R0+URZ+0x58], R9 ;  /* 0x00005809000075a7 */ /* 0x0044e400080011ff */
[----:B---3--:R-:W-:Y:S05]  /*9a70*/  @!P0 NANOSLEEP.SYNCS 0x989680 ;  /* 0x009896800000895d */ /* 0x008fea0003900000 */
[----:B------:R-:W3:Y:S02]  /*9a80*/  @!P0 SYNCS.PHASECHK.TRANS64 P0, [R0+URZ+0x58], R9 ;  /* 0x00005809000085a7 */ /* 0x000ee400080010ff */
[----:B---3--:R-:W-:Y:S05]  /*9a90*/  @!P0 BRA `(.L_x_166) ;  /* 0xfffffffc00f08947 */ /* 0x008fea000383ffff */
[----:B------:R-:W-:Y:S05]  /*9aa0*/  BRA `(.L_x_167) ;  /* 0xffffffac00787947 */ /* 0x000fea000383ffff */
.L_x_82:
[----:B------:R-:W-:Y:S07]  /*9ab0*/  MOV R0, UR21 ;  /* 0x0000001500007c02 */ /* 0x000fee0008000f00 */
.L_x_168:
[----:B--2---:R2:W3:Y:S02]  /*9ac0*/  SYNCS.PHASECHK.TRANS64.TRYWAIT P0, [R0+URZ+0x60], R9 ;  /* 0x00006009000075a7 */ /* 0x0044e400080011ff */
[----:B---3--:R-:W-:Y:S05]  /*9ad0*/  @!P0 NANOSLEEP.SYNCS 0x989680 ;  /* 0x009896800000895d */ /* 0x008fea0003900000 */
[----:B------:R-:W3:Y:S02]  /*9ae0*/  @!P0 SYNCS.PHASECHK.TRANS64 P0, [R0+URZ+0x60], R9 ;  /* 0x00006009000085a7 */ /* 0x000ee400080010ff */
[----:B---3--:R-:W-:Y:S05]  /*9af0*/  @!P0 BRA `(.L_x_168) ;  /* 0xfffffffc00f08947 */ /* 0x008fea000383ffff */
[----:B------:R-:W-:Y:S05]  /*9b00*/  BRA `(.L_x_169) ;  /* 0xffffffac00c07947 */ /* 0x000fea000383ffff */
.L_x_83:
[----:B------:R-:W-:Y:S07]  /*9b10*/  MOV R0, UR21 ;  /* 0x0000001500007c02 */ /* 0x000fee0008000f00 */
.L_x_170:
[----:B--2---:R2:W3:Y:S02]  /*9b20*/  SYNCS.PHASECHK.TRANS64.TRYWAIT P0, [R0+URZ+0x68], R9 ;  /* 0x00006809000075a7 */ /* 0x0044e400080011ff */
[----:B---3--:R-:W-:Y:S05]  /*9b30*/  @!P0 NANOSLEEP.SYNCS 0x989680 ;  /* 0x009896800000895d */ /* 0x008fea0003900000 */
[----:B------:R-:W3:Y:S02]  /*9b40*/  @!P0 SYNCS.PHASECHK.TRANS64 P0, [R0+URZ+0x68], R9 ;  /* 0x00006809000085a7 */ /* 0x000ee400080010ff */
[----:B---3--:R-:W-:Y:S05]  /*9b50*/  @!P0 BRA `(.L_x_170) ;  /* 0xfffffffc00f08947 */ /* 0x008fea000383ffff */
[----:B------:R-:W-:Y:S05]  /*9b60*/  BRA `(.L_x_171) ;  /* 0xffffffb000047947 */ /* 0x000fea000383ffff */
.L_x_85:
[----:B------:R-:W-:-:S07]  /*9b70*/  MOV R0, UR21 ;  /* 0x0000001500007c02 */ /* 0x000fce0008000f00 */
.L_x_172:
[----:B---3--:R3:W4:Y:S02]  /*9b80*/  SYNCS.PHASECHK.TRANS64.TRYWAIT P0, [R0+URZ+0x50], R3 ;  /* 0x00005003000075a7 */ /* 0x00872400080011ff */
[----:B----4-:R-:W-:Y:S05]  /*9b90*/  @!P0 NANOSLEEP.SYNCS 0x989680 ;  /* 0x009896800000895d */ /* 0x010fea0003900000 */
[----:B------:R-:W4:Y:S02]  /*9ba0*/  @!P0 SYNCS.PHASECHK.TRANS64 P0, [R0+URZ+0x50], R3 ;  /* 0x00005003000085a7 */ /* 0x000f2400080010ff */
[----:B----4-:R-:W-:Y:S05]  /*9bb0*/  @!P0 BRA `(.L_x_172) ;  /* 0xfffffffc00f08947 */ /* 0x010fea000383ffff */
[----:B------:R-:W-:Y:S05]  /*9bc0*/  BRA `(.L_x_173) ;  /* 0xffffffb000787947 */ /* 0x000fea000383ffff */
.L_x_86:
[----:B---3--:R-:W-:-:S07]  /*9bd0*/  MOV R0, UR21 ;  /* 0x0000001500007c02 */ /* 0x008fce0008000f00 */
.L_x_174:
[----:B---3--:R3:W4:Y:S02]  /*9be0*/  SYNCS.PHASECHK.TRANS64.TRYWAIT P0, [R0+URZ+0x58], R3 ;  /* 0x00005803000075a7 */ /* 0x00872400080011ff */
[----:B----4-:R-:W-:Y:S05]  /*9bf0*/  @!P0 NANOSLEEP.SYNCS 0x989680 ;  /* 0x009896800000895d */ /* 0x010fea0003900000 */
[----:B------:R-:W4:Y:S02]  /*9c00*/  @!P0 SYNCS.PHASECHK.TRANS64 P0, [R0+URZ+0x58], R3 ;  /* 0x00005803000085a7 */ /* 0x000f2400080010ff */
[----:B----4-:R-:W-:Y:S05]  /*9c10*/  @!P0 BRA `(.L_x_174) ;  /* 0xfffffffc00f08947 */ /* 0x010fea000383ffff */
[----:B------:R-:W-:Y:S05]  /*9c20*/  BRA `(.L_x_175) ;  /* 0xffffffb000687947 */ /* 0x000fea000383ffff */
.L_x_87:
[----:B---3--:R-:W-:-:S07]  /*9c30*/  MOV R0, UR21 ;  /* 0x0000001500007c02 */ /* 0x008fce0008000f00 */
.L_x_176:
[----:B---3--:R3:W4:Y:S02]  /*9c40*/  SYNCS.PHASECHK.TRANS64.TRYWAIT P0, [R0+URZ+0x60], R3 ;  /* 0x00006003000075a7 */ /* 0x00872400080011ff */
[----:B----4-:R-:W-:Y:S05]  /*9c50*/  @!P0 NANOSLEEP.SYNCS 0x989680 ;  /* 0x009896800000895d */ /* 0x010fea0003900000 */
[----:B------:R-:W4:Y:S02]  /*9c60*/  @!P0 SYNCS.PHASECHK.TRANS64 P0, [R0+URZ+0x60], R3 ;  /* 0x00006003000085a7 */ /* 0x000f2400080010ff */
[----:B----4-:R-:W-:Y:S05]  /*9c70*/  @!P0 BRA `(.L_x_176) ;  /* 0xfffffffc00f08947 */ /* 0x010fea000383ffff */
[----:B------:R-:W-:Y:S05]  /*9c80*/  BRA `(.L_x_177) ;  /* 0xffffffb000587947 */ /* 0x000fea000383ffff */
.L_x_89:
[----:B-1----:R1:W2:Y:S02]  /*9c90*/  SYNCS.PHASECHK.TRANS64.TRYWAIT P0, [R3+URZ+0x80], R0 ;  /* 0x00008000030075a7 */ /* 0x0022a400080011ff */
[----:B--2---:R-:W-:Y:S05]  /*9ca0*/  @!P0 NANOSLEEP.SYNCS 0x989680 ;  /* 0x009896800000895d */ /* 0x004fea0003900000 */
[----:B------:R-:W2:Y:S02]  /*9cb0*/  @!P0 SYNCS.PHASECHK.TRANS64 P0, [R3+URZ+0x80], R0 ;  /* 0x00008000030085a7 */ /* 0x000ea400080010ff */
[----:B--2---:R-:W-:Y:S05]  /*9cc0*/  @!P0 BRA `(.L_x_89) ;  /* 0xfffffffc00f08947 */ /* 0x004fea000383ffff */
[----:B------:R-:W-:Y:S05]  /*9cd0*/  BRA `(.L_x_178) ;  /* 0xffffffb400187947 */ /* 0x000fea000383ffff */
.L_x_100:
[----:B-1----:R-:W-:Y:S04]  /*9ce0*/  MOV R2, UR44 ;  /* 0x0000002c00027c02 */ /* 0x002fe80008000f00 */
[----:B------:R1:W2:Y:S03]  /*9cf0*/  SYNCS.PHASECHK.TRANS64.TRYWAIT P1, [R2+URZ+0x30], R3 ;  /* 0x00003003020075a7 */ /* 0x0002a600080211ff */
[----:B--2---:R-:W-:Y:S05]  /*9d00*/  @!P1 NANOSLEEP.SYNCS 0x989680 ;  /* 0x009896800000995d */ /* 0x004fea0003900000 */
[----:B------:R-:W2:Y:S02]  /*9d10*/  @!P1 SYNCS.PHASECHK.TRANS64 P1, [R2+URZ+0x30], R3 ;  /* 0x00003003020095a7 */ /* 0x000ea400080210ff */
[----:B--2---:R-:W-:Y:S05]  /*9d20*/  @!P1 BRA `(.L_x_100) ;  /* 0xfffffffc00ec9947 */ /* 0x004fea000383ffff */
[----:B------:R-:W-:Y:S05]  /*9d30*/  BRA `(.L_x_99) ;  /* 0xffffffc000887947 */ /* 0x000fea000383ffff */
.L_x_102:
[----:B-1----:R1:W4:Y:S02]  /*9d40*/  SYNCS.PHASECHK.TRANS64.TRYWAIT P0, [R99+URZ+0xa0], R0 ;  /* 0x0000a000630075a7 */ /* 0x00232400080011ff */
[----:B----4-:R-:W-:Y:S05]  /*9d50*/  @!P0 NANOSLEEP.SYNCS 0x989680 ;  /* 0x009896800000895d */ /* 0x010fea0003900000 */
[----:B------:R-:W4:Y:S02]  /*9d60*/  @!P0 SYNCS.PHASECHK.TRANS64 P0, [R99+URZ+0xa0], R0 ;  /* 0x0000a000630085a7 */ /* 0x000f2400080010ff */
[----:B----4-:R-:W-:Y:S05]  /*9d70*/  @!P0 BRA `(.L_x_102) ;  /* 0xfffffffc00f08947 */ /* 0x010fea000383ffff */
[----:B------:R-:W-:Y:S05]  /*9d80*/  BRA `(.L_x_101) ;  /* 0xffffffc000b07947 */ /* 0x000fea000383ffff */
.L_x_111:
[----:B---3--:R3:W4:Y:S02]  /*9d90*/  SYNCS.PHASECHK.TRANS64.TRYWAIT P0, [R3+URZ+0x30], R0 ;  /* 0x00003000030075a7 */ /* 0x00872400080011ff */
[----:B----4-:R-:W-:Y:S05]  /*9da0*/  @!P0 NANOSLEEP.SYNCS 0x989680 ;  /* 0x009896800000895d */ /* 0x010fea0003900000 */
[----:B------:R-:W4:Y:S02]  /*9db0*/  @!P0 SYNCS.PHASECHK.TRANS64 P0, [R3+URZ+0x30], R0 ;  /* 0x00003000030085a7 */ /* 0x000f2400080010ff */
[----:B----4-:R-:W-:Y:S05]  /*9dc0*/  @!P0 BRA `(.L_x_111) ;  /* 0xfffffffc00f08947 */ /* 0x010fea000383ffff */
[----:B------:R-:W-:Y:S05]  /*9dd0*/  BRA `(.L_x_110) ;  /* 0xffffffcc008c7947 */ /* 0x000fea000383ffff */
.L_x_119:
[----:B---3--:R3:W4:Y:S02]  /*9de0*/  SYNCS.PHASECHK.TRANS64.TRYWAIT P0, [R62+URZ+0x30], R5 ;  /* 0x000030053e0075a7 */ /* 0x00872400080011ff */
[----:B----4-:R-:W-:Y:S05]  /*9df0*/  @!P0 NANOSLEEP.SYNCS 0x989680 ;  /* 0x009896800000895d */ /* 0x010fea0003900000 */
[----:B------:R-:W4:Y:S02]  /*9e00*/  @!P0 SYNCS.PHASECHK.TRANS64 P0, [R62+URZ+0x30], R5 ;  /* 0x000030053e0085a7 */ /* 0x000f2400080010ff */
[----:B----4-:R-:W-:Y:S05]  /*9e10*/  @!P0 BRA `(.L_x_119) ;  /* 0xfffffffc00f08947 */ /* 0x010fea000383ffff */
[----:B------:R-:W-:Y:S05]  /*9e20*/  BRA `(.L_x_118) ;  /* 0xffffffd800907947 */ /* 0x000fea000383ffff */
.L_x_127:
[----:B---3--:R3:W4:Y:S02]  /*9e30*/  SYNCS.PHASECHK.TRANS64.TRYWAIT P0, [R62+URZ+0x30], R5 ;  /* 0x000030053e0075a7 */ /* 0x00872400080011ff */
[----:B----4-:R-:W-:Y:S05]  /*9e40*/  @!P0 NANOSLEEP.SYNCS 0x989680 ;  /* 0x009896800000895d */ /* 0x010fea0003900000 */
[----:B------:R-:W4:Y:S02]  /*9e50*/  @!P0 SYNCS.PHASECHK.TRANS64 P0, [R62+URZ+0x30], R5 ;  /* 0x000030053e0085a7 */ /* 0x000f2400080010ff */
[----:B----4-:R-:W-:Y:S05]  /*9e60*/  @!P0 BRA `(.L_x_127) ;  /* 0xfffffffc00f08947 */ /* 0x010fea000383ffff */
[----:B------:R-:W-:Y:S05]  /*9e70*/  BRA `(.L_x_126) ;  /* 0xffffffe400947947 */ /* 0x000fea000383ffff */
        .weak           $__internal_0_$__cuda_sm10x_tcgen05_guardrail_trap_col_being_dealloced_not_returned_by_alloc
        .type           $__internal_0_$__cuda_sm10x_tcgen05_guardrail_trap_col_being_dealloced_not_returned_by_alloc,@function
        .size           $__internal_0_$__cuda_sm10x_tcgen05_guardrail_trap_col_being_dealloced_not_returned_by_alloc,($__internal_1_$__cuda_sm10x_tcgen05_guardrail_trap_phase_invalid_during_alloc - $__internal_0_$__cuda_sm10x_tcgen05_guardrail_trap_col_being_dealloced_not_returned_by_alloc)
$__internal_0_$__cuda_sm10x_tcgen05_guardrail_trap_col_being_dealloced_not_returned_by_alloc:
[----:B------:R-:W-:Y:S05]  /*9e80*/  BPT.TRAP 0x1 ;  /* 0x000000040000795c */ /* 0x000fea0000300000 */
[----:B------:R-:W-:-:S04]  /*9e90*/  HFMA2 R3, -RZ, RZ, 0, 0 ;  /* 0x00000000ff037431 */ /* 0x000fc800000001ff */
[----:B------:R-:W-:Y:S05]  /*9ea0*/  RET.REL.NODEC R2 `(_ZN7cutlass13device_kernelINS_4gemm6kernel13GemmUniversalIN4cute5tupleIJiiiiEEENS1_10collective13CollectiveMmaINS1_35MainloopSm100TmaUmmaWarpSpecializedILi3ELi2ELi4ENS5_IJNS4_1CILi1EEENSA_ILi2EEESB_EEEEENS5_IJNSA_ILi128EEESF_NSA_ILi64EEEEEENS_10bfloat16_tENS5_IJlSB_lEEESI_SJ_NS4_8TiledMMAINS4_8MMA_AtomIJNS4_20SM100_MMA_F16BF16_SSISI_SI_fLi128ELi128ELNS4_4UMMA5MajorE0ELSO_0ELNSN_7ScaleInE0ELSP_0EEEEEENS4_6LayoutINS5_IJSB_SB_SB_EEENS5_IJNSA_ILi0EEESU_SU_EEEEENS5_IJNS4_10UnderscoreESX_SX_EEEEENS4_23SM90_TMA_LOAD_MULTICASTENS4_14ComposedLayoutINS4_7SwizzleILi3ELi4ELi3EEENS4_18smem_ptr_flag_bitsILi16EEENSS_INS5_IJNSA_ILi8EEESG_EEENS5_IJSG_SB_EEEEEEEvNS4_8identityENS4_13SM90_TMA_LOADES1A_vS1B_EENS_8epilogue10collective18CollectiveEpilogueINS1E_23Sm100TmaWarpSpecializedILi4ELi2ELi32ELb1ELb0EEEJSH_NS5_IJNSS_ISF_SB_EENSS_INSA_ILi32EEESB_EEEEESI_SJ_SI_SJ_NS1E_6fusion15FusionCallbacksIS1I_NS1N_17LinearCombinationISI_fSI_fLNS_15FloatRoundStyleE2EEESH_S1M_JEEENS4_5SM1004TMEM4LOAD26SM100_TMEM_LOAD_32dp32b32xES1C_NS11_INS12_ILi2ELi4ELi3EEES15_NSS_INS5_IJS16_S1K_EEENS5_IJS1K_SB_EEEEEEENS4_39AutoVectorizingCopyWithAssumedAlignmentILi128EEENS4_14SM90_TMA_STOREES21_S23_S23_EEEvvEEEEvNT_6ParamsE) ;  /* 0xffffff6002547950 */ /* 0x000fea0003c3ffff */
        .weak           $__internal_1_$__cuda_sm10x_tcgen05_guardrail_trap_phase_invalid_during_alloc
        .type           $__internal_1_$__cuda_sm10x_tcgen05_guardrail_trap_phase_invalid_during_alloc,@function
        .size           $__internal_1_$__cuda_sm10x_tcgen05_guardrail_trap_phase_invalid_during_alloc,($__internal_2_$__cuda_sm10x_tcgen05_guardrail_trap_unallocated_columns_being_dealloced - $__internal_1_$__cuda_sm10x_tcgen05_guardrail_trap_phase_invalid_during_alloc)
$__internal_1_$__cuda_sm10x_tcgen05_guardrail_trap_phase_invalid_during_alloc:
[----:B------:R-:W-:Y:S05]  /*9eb0*/  BPT.TRAP 0x1 ;  /* 0x000000040000795c */ /* 0x000fea0000300000 */
[----:B------:R-:W-:-:S04]  /*9ec0*/  MOV R5, 0x0 ;  /* 0x0000000000057802 */ /* 0x000fc80000000f00 */
[----:B------:R-:W-:Y:S05]  /*9ed0*/  RET.REL.NODEC R4 `(_ZN7cutlass13device_kernelINS_4gemm6kernel13GemmUniversalIN4cute5tupleIJiiiiEEENS1_10collective13CollectiveMmaINS1_35MainloopSm100TmaUmmaWarpSpecializedILi3ELi2ELi4ENS5_IJNS4_1CILi1EEENSA_ILi2EEESB_EEEEENS5_IJNSA_ILi128EEESF_NSA_ILi64EEEEEENS_10bfloat16_tENS5_IJlSB_lEEESI_SJ_NS4_8TiledMMAINS4_8MMA_AtomIJNS4_20SM100_MMA_F16BF16_SSISI_SI_fLi128ELi128ELNS4_4UMMA5MajorE0ELSO_0ELNSN_7ScaleInE0ELSP_0EEEEEENS4_6LayoutINS5_IJSB_SB_SB_EEENS5_IJNSA_ILi0EEESU_SU_EEEEENS5_IJNS4_10UnderscoreESX_SX_EEEEENS4_23SM90_TMA_LOAD_MULTICASTENS4_14ComposedLayoutINS4_7SwizzleILi3ELi4ELi3EEENS4_18smem_ptr_flag_bitsILi16EEENSS_INS5_IJNSA_ILi8EEESG_EEENS5_IJSG_SB_EEEEEEEvNS4_8identityENS4_13SM90_TMA_LOADES1A_vS1B_EENS_8epilogue10collective18CollectiveEpilogueINS1E_23Sm100TmaWarpSpecializedILi4ELi2ELi32ELb1ELb0EEEJSH_NS5_IJNSS_ISF_SB_EENSS_INSA_ILi32EEESB_EEEEESI_SJ_SI_SJ_NS1E_6fusion15FusionCallbacksIS1I_NS1N_17LinearCombinationISI_fSI_fLNS_15FloatRoundStyleE2EEESH_S1M_JEEENS4_5SM1004TMEM4LOAD26SM100_TMEM_LOAD_32dp32b32xES1C_NS11_INS12_ILi2ELi4ELi3EEES15_NSS_INS5_IJS16_S1K_EEENS5_IJS1K_SB_EEEEEEENS4_39AutoVectorizingCopyWithAssumedAlignmentILi128EEENS4_14SM90_TMA_STOREES21_S23_S23_EEEvvEEEEvNT_6ParamsE) ;  /* 0xffffff6004487950 */ /* 0x000fea0003c3ffff */
        .weak           $__internal_2_$__cuda_sm10x_tcgen05_guardrail_trap_unallocated_columns_being_dealloced
        .type           $__internal_2_$__cuda_sm10x_tcgen05_guardrail_trap_unallocated_columns_being_dealloced,@function
        .size           $__internal_2_$__cuda_sm10x_tcgen05_guardrail_trap_unallocated_columns_being_dealloced,(.L_x_180 - $__internal_2_$__cuda_sm10x_tcgen05_guardrail_trap_unallocated_columns_being_dealloced)
$__internal_2_$__cuda_sm10x_tcgen05_guardrail_trap_unallocated_columns_being_dealloced:
[----:B------:R-:W-:Y:S05]  /*9ee0*/  BPT.TRAP 0x1 ;  /* 0x000000040000795c */ /* 0x000fea0000300000 */
[----:B------:R-:W-:-:S04]  /*9ef0*/  HFMA2 R3, -RZ, RZ, 0, 0 ;  /* 0x00000000ff037431 */ /* 0x000fc800000001ff */
[----:B------:R-:W-:Y:S05]  /*9f00*/  RET.REL.NODEC R2 `(_ZN7cutlass13device_kernelINS_4gemm6kernel13GemmUniversalIN4cute5tupleIJiiiiEEENS1_10collective13CollectiveMmaINS1_35MainloopSm100TmaUmmaWarpSpecializedILi3ELi2ELi4ENS5_IJNS4_1CILi1EEENSA_ILi2EEESB_EEEEENS5_IJNSA_ILi128EEESF_NSA_ILi64EEEEEENS_10bfloat16_tENS5_IJlSB_lEEESI_SJ_NS4_8TiledMMAINS4_8MMA_AtomIJNS4_20SM100_MMA_F16BF16_SSISI_SI_fLi128ELi128ELNS4_4UMMA5MajorE0ELSO_0ELNSN_7ScaleInE0ELSP_0EEEEEENS4_6LayoutINS5_IJSB_SB_SB_EEENS5_IJNSA_ILi0EEESU_SU_EEEEENS5_IJNS4_10UnderscoreESX_SX_EEEEENS4_23SM90_TMA_LOAD_MULTICASTENS4_14ComposedLayoutINS4_7SwizzleILi3ELi4ELi3EEENS4_18smem_ptr_flag_bitsILi16EEENSS_INS5_IJNSA_ILi8EEESG_EEENS5_IJSG_SB_EEEEEEEvNS4_8identityENS4_13SM90_TMA_LOADES1A_vS1B_EENS_8epilogue10collective18CollectiveEpilogueINS1E_23Sm100TmaWarpSpecializedILi4ELi2ELi32ELb1ELb0EEEJSH_NS5_IJNSS_ISF_SB_EENSS_INSA_ILi32EEESB_EEEEESI_SJ_SI_SJ_NS1E_6fusion15FusionCallbacksIS1I_NS1N_17LinearCombinationISI_fSI_fLNS_15FloatRoundStyleE2EEESH_S1M_JEEENS4_5SM1004TMEM4LOAD26SM100_TMEM_LOAD_32dp32b32xES1C_NS11_INS12_ILi2ELi4ELi3EEES15_NSS_INS5_IJS16_S1K_EEENS5_IJS1K_SB_EEEEEEENS4_39AutoVectorizingCopyWithAssumedAlignmentILi128EEENS4_14SM90_TMA_STOREES21_S23_S23_EEEvvEEEEvNT_6ParamsE) ;  /* 0xffffff60023c7950 */ /* 0x000fea0003c3ffff */
.L_x_179:
[----:B------:R-:W-:-:S00]  /*9f10*/  BRA `(.L_x_179) ;  /* 0xfffffffc00fc7947 */ /* 0x000fc0000383ffff */
[----:B------:R-:W-:-:S00]  /*9f20*/  NOP ;  /* 0x0000000000007918 */ /* 0x000fc00000000000 */
        /* <DEDUP_REMOVED lines=13> */
.L_x_180:


//--------------------- .nv.global.init           --------------------------
	.section	.nv.global.init,"aw",@progbits
.nv.global.init:
	.type		$str$27,@object
	.size		$str$27,($str$28 - $str$27)
$str$27:
        /*0000*/ 	.byte	0x28, 0x61, 0x64, 0x64, 0x72, 0x65, 0x73, 0x73, 0x20, 0x26, 0x20, 0x6d, 0x61, 0x73, 0x6b, 0x29
        /*0010*/ 	.byte	0x20, 0x3d, 0x3d, 0x20, 0x30, 0x00
	.type		$str$28,@object
	.size		$str$28,($str$26 - $str$28)
$str$28:
        /*0016*/ 	.byte	0x2f, 0x74, 0x6d, 0x70, 0x2f, 0x63, 0x75, 0x74, 0x6c, 0x61, 0x73, 0x73, 0x5f, 0x73, 0x77, 0x65
        /*0026*/ 	.byte	0x65, 0x70, 0x5f, 0x73, 0x72, 0x63, 0x2f, 0x69, 0x6e, 0x63, 0x6c, 0x75, 0x64, 0x65, 0x2f, 0x63
        /*0036*/ 	.byte	0x75, 0x74, 0x65, 0x2f, 0x70, 0x6f, 0x69, 0x6e, 0x74, 0x65, 0x72, 0x5f, 0x66, 0x6c, 0x61, 0x67
        /*0046*/ 	.byte	0x67, 0x65, 0x64, 0x2e, 0x68, 0x70, 0x70, 0x00
	.type		$str$26,@object
	.size		$str$26,($str$25 - $str$26)
$str$26:
        /*004e*/ 	.byte	0x2f, 0x74, 0x6d, 0x70, 0x2f, 0x63, 0x75, 0x74, 0x6c, 0x61, 0x73, 0x73, 0x5f, 0x73, 0x77, 0x65
        /*005e*/ 	.byte	0x65, 0x70, 0x5f, 0x73, 0x72, 0x63, 0x2f, 0x69, 0x6e, 0x63, 0x6c, 0x75, 0x64, 0x65, 0x2f, 0x63
        /*006e*/ 	.byte	0x75, 0x74, 0x65, 0x2f, 0x61, 0x74, 0x6f, 0x6d, 0x2f, 0x63, 0x6f, 0x70, 0x79, 0x5f, 0x74, 0x72
        /*007e*/ 	.byte	0x61, 0x69, 0x74, 0x73, 0x5f, 0x73, 0x6d, 0x31, 0x30, 0x30, 0x2e, 0x68, 0x70, 0x70, 0x00
	.type		$str$25,@object
	.size		$str$25,(__unnamed_1 - $str$25)
$str$25:
        /*008d*/ 	.byte	0x28, 0x28, 0x75, 0x69, 0x6e, 0x74, 0x33, 0x32, 0x5f, 0x74, 0x28, 0x74, 0x68, 0x72, 0x65, 0x61
        /*009d*/ 	.byte	0x64, 0x49, 0x64, 0x78, 0x2e, 0x78, 0x29, 0x20, 0x2f, 0x20, 0x33, 0x32, 0x29, 0x20, 0x25, 0x20
        /*00ad*/ 	.byte	0x34, 0x29, 0x20, 0x3d, 0x3d, 0x20, 0x28, 0x28, 0x28, 0x74, 0x6d, 0x65, 0x6d, 0x5f, 0x61, 0x64
        /*00bd*/ 	.byte	0x64, 0x72, 0x20, 0x3e, 0x3e, 0x20, 0x31, 0x36, 0x29, 0x20, 0x2f, 0x20, 0x33, 0x32, 0x29, 0x20
        /*00cd*/ 	.byte	0x25, 0x20, 0x34, 0x29, 0x00
	.type		__unnamed_1,@object
	.size		__unnamed_1,(__unnamed_2 - __unnamed_1)
__unnamed_1:
        /*00d2*/ 	.byte	0x61, 0x75, 0x74, 0x6f, 0x20, 0x63, 0x75, 0x74, 0x65, 0x3a, 0x3a, 0x61, 0x73, 0x5f, 0x70, 0x6f
        /* <DEDUP_REMOVED lines=24> */
        /*0262*/ 	.byte	0x34, 0x30, 0x39, 0x36, 0x3e, 0x3e, 0x3e, 0x3e, 0x5d, 0x00
	.type		__unnamed_2,@object
	.size		__unnamed_2,(.L_2 - __unnamed_2)
__unnamed_2:
        /* <DEDUP_REMOVED lines=42> */
        /*050c*/ 	.byte	0x3e, 0x3e, 0x5d, 0x00
.L_2:


//--------------------- .nv.shared._ZN7cutlass13device_kernelINS_4gemm6kernel13GemmUniversalIN4cute5tupleIJiiiiEEENS1_10collective13CollectiveMmaINS1_35MainloopSm100TmaUmmaWarpSpecializedILi3ELi2ELi4ENS5_IJNS4_1CILi1EEENSA_ILi2EEESB_EEEEENS5_IJNSA_ILi128EEESF_NSA_ILi64EEEEEENS_10bfloat16_tENS5_IJlSB_lEEESI_SJ_NS4_8TiledMMAINS4_8MMA_AtomIJNS4_20SM100_MMA_F16BF16_SSISI_SI_fLi128ELi128ELNS4_4UMMA5MajorE0ELSO_0ELNSN_7ScaleInE0ELSP_0EEEEEENS4_6LayoutINS5_IJSB_SB_SB_EEENS5_IJNSA_ILi0EEESU_SU_EEEEENS5_IJNS4_10UnderscoreESX_SX_EEEEENS4_23SM90_TMA_LOAD_MULTICASTENS4_14ComposedLayoutINS4_7SwizzleILi3ELi4ELi3EEENS4_18smem_ptr_flag_bitsILi16EEENSS_INS5_IJNSA_ILi8EEESG_EEENS5_IJSG_SB_EEEEEEEvNS4_8identityENS4_13SM90_TMA_LOADES1A_vS1B_EENS_8epilogue10collective18CollectiveEpilogueINS1E_23Sm100TmaWarpSpecializedILi4ELi2ELi32ELb1ELb0EEEJSH_NS5_IJNSS_ISF_SB_EENSS_INSA_ILi32EEESB_EEEEESI_SJ_SI_SJ_NS1E_6fusion15FusionCallbacksIS1I_NS1N_17LinearCombinationISI_fSI_fLNS_15FloatRoundStyleE2EEESH_S1M_JEEENS4_5SM1004TMEM4LOAD26SM100_TMEM_LOAD_32dp32b32xES1C_NS11_INS12_ILi2ELi4ELi3EEES15_NSS_INS5_IJS16_S1K_EEENS5_IJS1K_SB_EEEEEEENS4_39AutoVectorizingCopyWithAssumedAlignmentILi128EEENS4_14SM90_TMA_STOREES21_S23_S23_EEEvvEEEEvNT_6ParamsE --------------------------
	.section	.nv.shared._ZN7cutlass13device_kernelINS_4gemm6kernel13GemmUniversalIN4cute5tupleIJiiiiEEENS1_10collective13CollectiveMmaINS1_35MainloopSm100TmaUmmaWarpSpecializedILi3ELi2ELi4ENS5_IJNS4_1CILi1EEENSA_ILi2EEESB_EEEEENS5_IJNSA_ILi128EEESF_NSA_ILi64EEEEEENS_10bfloat16_tENS5_IJlSB_lEEESI_SJ_NS4_8TiledMMAINS4_8MMA_AtomIJNS4_20SM100_MMA_F16BF16_SSISI_SI_fLi128ELi128ELNS4_4UMMA5MajorE0ELSO_0ELNSN_7ScaleInE0ELSP_0EEEEEENS4_6LayoutINS5_IJSB_SB_SB_EEENS5_IJNSA_ILi0EEESU_SU_EEEEENS5_IJNS4_10UnderscoreESX_SX_EEEEENS4_23SM90_TMA_LOAD_MULTICASTENS4_14ComposedLayoutINS4_7SwizzleILi3ELi4ELi3EEENS4_18smem_ptr_flag_bitsILi16EEENSS_INS5_IJNSA_ILi8EEESG_EEENS5_IJSG_SB_EEEEEEEvNS4_8identityENS4_13SM90_TMA_LOADES1A_vS1B_EENS_8epilogue10collective18CollectiveEpilogueINS1E_23Sm100TmaWarpSpecializedILi4ELi2ELi32ELb1ELb0EEEJSH_NS5_IJNSS_ISF_SB_EENSS_INSA_ILi32EEESB_EEEEESI_SJ_SI_SJ_NS1E_6fusion15FusionCallbacksIS1I_NS1N_17LinearCombinationISI_fSI_fLNS_15FloatRoundStyleE2EEESH_S1M_JEEENS4_5SM1004TMEM4LOAD26SM100_TMEM_LOAD_32dp32b32xES1C_NS11_INS12_ILi2ELi4ELi3EEES15_NSS_INS5_IJS16_S1K_EEENS5_IJS1K_SB_EEEEEEENS4_39AutoVectorizingCopyWithAssumedAlignmentILi128EEENS4_14SM90_TMA_STOREES21_S23_S23_EEEvvEEEEvNT_6ParamsE,"aw",@nobits
	.sectionflags	@""
	.align	16
	.zero		1024


//--------------------- .nv.shared.reserved.0     --------------------------
	.section	.nv.shared.reserved.0,"aw",@nobits
	.weak		__nv_reservedSMEM_offset_0_alias
	.size		__nv_reservedSMEM_offset_0_alias, 0, 64
	.other		__nv_reservedSMEM_offset_0_alias,@"STO_CUDA_RESERVED_SHARED STV_DEFAULT"
__nv_reservedSMEM_offset_0_alias:
	.zero		0
.nv.shared.reserved.0:
	.zero		64
	.weak		__nv_reservedSMEM_tcgen05_partition
	.type		__nv_reservedSMEM_tcgen05_partition,@object
	.size		__nv_reservedSMEM_tcgen05_partition,(.L_0 - __nv_reservedSMEM_tcgen05_partition)
__nv_reservedSMEM_tcgen05_partition:
	.zero		32
.L_0:


//--------------------- .nv.global                --------------------------
	.section	.nv.global,"aw",@nobits
.nv.global:
	.type		_ZN39_INTERNAL_098e8951_4_k_cu_07bb7f90_71884cute1_E,@object
	.size		_ZN39_INTERNAL_098e8951_4_k_cu_07bb7f90_71884cute1_E,(_ZN39_INTERNAL_098e8951_4_k_cu_07bb7f90_71884cuda3std3__45__cpo6cbeginE - _ZN39_INTERNAL_098e8951_4_k_cu_07bb7f90_71884cute1_E)
_ZN39_INTERNAL_098e8951_4_k_cu_07bb7f90_71884cute1_E:
	.zero		1
	.type		_ZN39_INTERNAL_098e8951_4_k_cu_07bb7f90_71884cuda3std3__45__cpo6cbeginE,@object
	.size		_ZN39_INTERNAL_098e8951_4_k_cu_07bb7f90_71884cuda3std3__45__cpo6cbeginE,(_ZN39_INTERNAL_098e8951_4_k_cu_07bb7f90_71884cuda3std3__48in_placeE - _ZN39_INTERNAL_098e8951_4_k_cu_07bb7f90_71884cuda3std3__45__cpo6cbeginE)
_ZN39_INTERNAL_098e8951_4_k_cu_07bb7f90_71884cuda3std3__45__cpo6cbeginE:
	.zero		1
	.type		_ZN39_INTERNAL_098e8951_4_k_cu_07bb7f90_71884cuda3std3__48in_placeE,@object
	.size		_ZN39_INTERNAL_098e8951_4_k_cu_07bb7f90_71884cuda3std3__48in_placeE,(_ZN39_INTERNAL_098e8951_4_k_cu_07bb7f90_71884cuda3std6ranges3__45__cpo9iter_moveE - _ZN39_INTERNAL_098e8951_4_k_cu_07bb7f90_71884cuda3std3__48in_placeE)
_ZN39_INTERNAL_098e8951_4_k_cu_07bb7f90_71884cuda3std3__48in_placeE:
	.zero		1
	.type		_ZN39_INTERNAL_098e8951_4_k_cu_07bb7f90_71884cuda3std6ranges3__45__cpo9iter_moveE,@object
	.size		_ZN39_INTERNAL_098e8951_4_k_cu_07bb7f90_71884cuda3std6ranges3__45__cpo9iter_moveE,(_ZN39_INTERNAL_098e8951_4_k_cu_07bb7f90_71884cuda3std3__45__cpo5beginE - _ZN39_INTERNAL_098e8951_4_k_cu_07bb7f90_71884cuda3std6ranges3__45__cpo9iter_moveE)
_ZN39_INTERNAL_098e8951_4_k_cu_07bb7f90_71884cuda3std6ranges3__45__cpo9iter_moveE:
	.zero		1
	.type		_ZN39_INTERNAL_098e8951_4_k_cu_07bb7f90_71884cuda3std3__45__cpo5beginE,@object
	.size		_ZN39_INTERNAL_098e8951_4_k_cu_07bb7f90_71884cuda3std3__45__cpo5beginE,(_ZN39_INTERNAL_098e8951_4_k_cu_07bb7f90_71884cuda3std3__441_GLOBAL__N__098e8951_4_k_cu_07bb7f90_71886ignoreE - _ZN39_INTERNAL_098e8951_4_k_cu_07bb7f90_71884cuda3std3__45__cpo5beginE)
_ZN39_INTERNAL_098e8951_4_k_cu_07bb7f90_71884cuda3std3__45__cpo5beginE:
	.zero		1
	.type		_ZN39_INTERNAL_098e8951_4_k_cu_07bb7f90_71884cuda3std3__441_GLOBAL__N__098e8951_4_k_cu_07bb7f90_71886ignoreE,@object
	.size		_ZN39_INTERNAL_098e8951_4_k_cu_07bb7f90_71884cuda3std3__441_GLOBAL__N__098e8951_4_k_cu_07bb7f90_71886ignoreE,(_ZN39_INTERNAL_098e8951_4_k_cu_07bb7f90_71884cute7productE - _ZN39_INTERNAL_098e8951_4_k_cu_07bb7f90_71884cuda3std3__441_GLOBAL__N__098e8951_4_k_cu_07bb7f90_71886ignoreE)
_ZN39_INTERNAL_098e8951_4_k_cu_07bb7f90_71884cuda3std3__441_GLOBAL__N__098e8951_4_k_cu_07bb7f90_71886ignoreE:
	.zero		1
	.type		_ZN39_INTERNAL_098e8951_4_k_cu_07bb7f90_71884cute7productE,@object
	.size		_ZN39_INTERNAL_098e8951_4_k_cu_07bb7f90_71884cute7productE,(_ZN39_INTERNAL_098e8951_4_k_cu_07bb7f90_71884cuda3std3__45__cpo3endE - _ZN39_INTERNAL_098e8951_4_k_cu_07bb7f90_71884cute7productE)
_ZN39_INTERNAL_098e8951_4_k_cu_07bb7f90_71884cute7productE:
	.zero		1
	.type		_ZN39_INTERNAL_098e8951_4_k_cu_07bb7f90_71884cuda3std3__45__cpo3endE,@object
	.size		_ZN39_INTERNAL_098e8951_4_k_cu_07bb7f90_71884cuda3std3__45__cpo3endE,(_ZN39_INTERNAL_098e8951_4_k_cu_07bb7f90_71884cuda3std3__419piecewise_constructE - _ZN39_INTERNAL_098e8951_4_k_cu_07bb7f90_71884cuda3std3__45__cpo3endE)
_ZN39_INTERNAL_098e8951_4_k_cu_07bb7f90_71884cuda3std3__45__cpo3endE:
	.zero		1
	.type		_ZN39_INTERNAL_098e8951_4_k_cu_07bb7f90_71884cuda3std3__419piecewise_constructE,@object
	.size		_ZN39_INTERNAL_098e8951_4_k_cu_07bb7f90_71884cuda3std3__419piecewise_constructE,(_ZN39_INTERNAL_098e8951_4_k_cu_07bb7f90_71884cuda3std3__45__cpo4cendE - _ZN39_INTERNAL_098e8951_4_k_cu_07bb7f90_71884cuda3std3__419piecewise_constructE)
_ZN39_INTERNAL_098e8951_4_k_cu_07bb7f90_71884cuda3std3__419piecewise_constructE:
	.zero		1
	.type		_ZN39_INTERNAL_098e8951_4_k_cu_07bb7f90_71884cuda3std3__45__cpo4cendE,@object
	.size		_ZN39_INTERNAL_098e8951_4_k_cu_07bb7f90_71884cuda3std3__45__cpo4cendE,(_ZN39_INTERNAL_098e8951_4_k_cu_07bb7f90_71884cuda3std6ranges3__45__cpo4swapE - _ZN39_INTERNAL_098e8951_4_k_cu_07bb7f90_71884cuda3std3__45__cpo4cendE)
_ZN39_INTERNAL_098e8951_4_k_cu_07bb7f90_71884cuda3std3__45__cpo4cendE:
	.zero		1
	.type		_ZN39_INTERNAL_098e8951_4_k_cu_07bb7f90_71884cuda3std6ranges3__45__cpo4swapE,@object
	.size		_ZN39_INTERNAL_098e8951_4_k_cu_07bb7f90_71884cuda3std6ranges3__45__cpo4swapE,(.L_10 - _ZN39_INTERNAL_098e8951_4_k_cu_07bb7f90_71884cuda3std6ranges3__45__cpo4swapE)
_ZN39_INTERNAL_098e8951_4_k_cu_07bb7f90_71884cuda3std6ranges3__45__cpo4swapE:
	.zero		1
.L_10:


//--------------------- .nv.constant0._ZN7cutlass13device_kernelINS_4gemm6kernel13GemmUniversalIN4cute5tupleIJiiiiEEENS1_10collective13CollectiveMmaINS1_35MainloopSm100TmaUmmaWarpSpecializedILi3ELi2ELi4ENS5_IJNS4_1CILi1EEENSA_ILi2EEESB_EEEEENS5_IJNSA_ILi128EEESF_NSA_ILi64EEEEEENS_10bfloat16_tENS5_IJlSB_lEEESI_SJ_NS4_8TiledMMAINS4_8MMA_AtomIJNS4_20SM100_MMA_F16BF16_SSISI_SI_fLi128ELi128ELNS4_4UMMA5MajorE0ELSO_0ELNSN_7ScaleInE0ELSP_0EEEEEENS4_6LayoutINS5_IJSB_SB_SB_EEENS5_IJNSA_ILi0EEESU_SU_EEEEENS5_IJNS4_10UnderscoreESX_SX_EEEEENS4_23SM90_TMA_LOAD_MULTICASTENS4_14ComposedLayoutINS4_7SwizzleILi3ELi4ELi3EEENS4_18smem_ptr_flag_bitsILi16EEENSS_INS5_IJNSA_ILi8EEESG_EEENS5_IJSG_SB_EEEEEEEvNS4_8identityENS4_13SM90_TMA_LOADES1A_vS1B_EENS_8epilogue10collective18CollectiveEpilogueINS1E_23Sm100TmaWarpSpecializedILi4ELi2ELi32ELb1ELb0EEEJSH_NS5_IJNSS_ISF_SB_EENSS_INSA_ILi32EEESB_EEEEESI_SJ_SI_SJ_NS1E_6fusion15FusionCallbacksIS1I_NS1N_17LinearCombinationISI_fSI_fLNS_15FloatRoundStyleE2EEESH_S1M_JEEENS4_5SM1004TMEM4LOAD26SM100_TMEM_LOAD_32dp32b32xES1C_NS11_INS12_ILi2ELi4ELi3EEES15_NSS_INS5_IJS16_S1K_EEENS5_IJS1K_SB_EEEEEEENS4_39AutoVectorizingCopyWithAssumedAlignmentILi128EEENS4_14SM90_TMA_STOREES21_S23_S23_EEEvvEEEEvNT_6ParamsE --------------------------
	.section	.nv.constant0._ZN7cutlass13device_kernelINS_4gemm6kernel13GemmUniversalIN4cute5tupleIJiiiiEEENS1_10collective13CollectiveMmaINS1_35MainloopSm100TmaUmmaWarpSpecializedILi3ELi2ELi4ENS5_IJNS4_1CILi1EEENSA_ILi2EEESB_EEEEENS5_IJNSA_ILi128EEESF_NSA_ILi64EEEEEENS_10bfloat16_tENS5_IJlSB_lEEESI_SJ_NS4_8TiledMMAINS4_8MMA_AtomIJNS4_20SM100_MMA_F16BF16_SSISI_SI_fLi128ELi128ELNS4_4UMMA5MajorE0ELSO_0ELNSN_7ScaleInE0ELSP_0EEEEEENS4_6LayoutINS5_IJSB_SB_SB_EEENS5_IJNSA_ILi0EEESU_SU_EEEEENS5_IJNS4_10UnderscoreESX_SX_EEEEENS4_23SM90_TMA_LOAD_MULTICASTENS4_14ComposedLayoutINS4_7SwizzleILi3ELi4ELi3EEENS4_18smem_ptr_flag_bitsILi16EEENSS_INS5_IJNSA_ILi8EEESG_EEENS5_IJSG_SB_EEEEEEEvNS4_8identityENS4_13SM90_TMA_LOADES1A_vS1B_EENS_8epilogue10collective18CollectiveEpilogueINS1E_23Sm100TmaWarpSpecializedILi4ELi2ELi32ELb1ELb0EEEJSH_NS5_IJNSS_ISF_SB_EENSS_INSA_ILi32EEESB_EEEEESI_SJ_SI_SJ_NS1E_6fusion15FusionCallbacksIS1I_NS1N_17LinearCombinationISI_fSI_fLNS_15FloatRoundStyleE2EEESH_S1M_JEEENS4_5SM1004TMEM4LOAD26SM100_TMEM_LOAD_32dp32b32xES1C_NS11_INS12_ILi2ELi4ELi3EEES15_NSS_INS5_IJS16_S1K_EEENS5_IJS1K_SB_EEEEEEENS4_39AutoVectorizingCopyWithAssumedAlignmentILi128EEENS4_14SM90_TMA_STOREES21_S23_S23_EEEvvEEEEvNT_6ParamsE,"a",@progbits
	.sectionflags	@""
	.align	4
.nv.constant0._ZN7cutlass13device_kernelINS_4gemm6kernel13GemmUniversalIN4cute5tupleIJiiiiEEENS1_10collective13CollectiveMmaINS1_35MainloopSm100TmaUmmaWarpSpecializedILi3ELi2ELi4ENS5_IJNS4_1CILi1EEENSA_ILi2EEESB_EEEEENS5_IJNSA_ILi128EEESF_NSA_ILi64EEEEEENS_10bfloat16_tENS5_IJlSB_lEEESI_SJ_NS4_8TiledMMAINS4_8MMA_AtomIJNS4_20SM100_MMA_F16BF16_SSISI_SI_fLi128ELi128ELNS4_4UMMA5MajorE0ELSO_0ELNSN_7ScaleInE0ELSP_0EEEEEENS4_6LayoutINS5_IJSB_SB_SB_EEENS5_IJNSA_ILi0EEESU_SU_EEEEENS5_IJNS4_10UnderscoreESX_SX_EEEEENS4_23SM90_TMA_LOAD_MULTICASTENS4_14ComposedLayoutINS4_7SwizzleILi3ELi4ELi3EEENS4_18smem_ptr_flag_bitsILi16EEENSS_INS5_IJNSA_ILi8EEESG_EEENS5_IJSG_SB_EEEEEEEvNS4_8identityENS4_13SM90_TMA_LOADES1A_vS1B_EENS_8epilogue10collective18CollectiveEpilogueINS1E_23Sm100TmaWarpSpecializedILi4ELi2ELi32ELb1ELb0EEEJSH_NS5_IJNSS_ISF_SB_EENSS_INSA_ILi32EEESB_EEEEESI_SJ_SI_SJ_NS1E_6fusion15FusionCallbacksIS1I_NS1N_17LinearCombinationISI_fSI_fLNS_15FloatRoundStyleE2EEESH_S1M_JEEENS4_5SM1004TMEM4LOAD26SM100_TMEM_LOAD_32dp32b32xES1C_NS11_INS12_ILi2ELi4ELi3EEES15_NSS_INS5_IJS16_S1K_EEENS5_IJS1K_SB_EEEEEEENS4_39AutoVectorizingCopyWithAssumedAlignmentILi128EEENS4_14SM90_TMA_STOREES21_S23_S23_EEEvvEEEEvNT_6ParamsE:
	.zero		2944


//--------------------- SYMBOLS --------------------------

	.type		.nv.reservedSmem.offset0,@object
	.size		.nv.reservedSmem.offset0,0x4
	.type		.nv.reservedSmem.cap,@object
	.size		.nv.reservedSmem.cap,0x4
	.type		__assertfail,@function
